	.target	sm_100a

	.elftype	@"ET_EXEC"


//--------------------- .note.nv.tkinfo           --------------------------
	.section	.note.nv.tkinfo,"",@"SHT_NOTE"
	.sectionflags	@"SHF_NOTE_NV_TKINFO"
	.tkinfo
        /*0018*/ 	.word	0x00000002
        /*0030*/ 	.string	""
        /*0030*/ 	.string	"ptxas"
        /*0030*/ 	.string	"Cuda compilation tools, release 13.0, V13.0.88"
        /*0030*/ 	.string	"Build cuda_13.0.r13.0/compiler.36424714_0"
        /*0030*/ 	.string	"-arch sm_100a -m 64 "



//--------------------- .note.nv.cuinfo           --------------------------
	.section	.note.nv.cuinfo,"",@"SHT_NOTE"
	.sectionflags	@"SHF_NOTE_NV_CUINFO"
        /*0018*/ 	.short	0x0002
        /*001a*/ 	.short	0x0064
        /*001c*/ 	.short	0x0082
	.zero		2


//--------------------- .nv.info                  --------------------------
	.section	.nv.info,"",@"SHT_CUDA_INFO"
	.align	4


	//----- nvinfo : EIATTR_REGCOUNT
	.align		4
        /*0000*/ 	.byte	0x04, 0x2f
        /*0002*/ 	.short	(.L_19 - .L_18)
	.align		4
.L_18:
        /*0004*/ 	.word	index@(_ZN7cutlass13device_kernelINS_4conv6kernel13ConvUniversalINS1_16ConvProblemShapeILNS1_8OperatorE2ELi3EEENS1_10collective14CollectiveConvINS1_47MainloopSm100TmaUmmaWarpSpecializedImplicitGemmILS5_2ELi24ELi3ELi1ELi2EN4cute5tupleIJNSA_1CILi1EEESD_SD_EEEEENSB_IJNSC_ILi128EEENSB_IJSG_EEENSB_IJNSC_ILi32EEEEEEEEENS_12float_e4m3_tESL_NSA_8TiledMMAINSA_8MMA_AtomIJNSA_10MMA_TraitsINSA_19SM100_MMA_F8F6F4_SSEJSL_SL_fSG_SG_NSA_17integral_constantINSA_4UMMA5MajorELSS_1EEEST_NSQ_INSR_7ScaleInELSU_0EEESV_EEEEEENSA_6LayoutISE_NSB_IJNSC_ILi0EEESZ_SZ_EEEEENSB_IJNSA_10UnderscoreES12_S12_EEEEENS7_6detail27Sm100ImplicitGemmTileTraitsINSA_13SM90_TMA_LOADENSA_14ComposedLayoutINSA_7SwizzleILi3ELi4ELi3EEENSA_18smem_ptr_flag_bitsILi8EEENSY_INSB_IJSG_NSC_ILi8EEEEEENSB_IJSD_SG_EEEEEEEvEENS16_INSA_20SM90_TMA_LOAD_IM2COLES1H_vEEEENS_8epilogue10collective18CollectiveEpilogueINS1M_23Sm100TmaWarpSpecializedILi2ELi2ELi64ELb0ELb0EEEJSK_NSB_IJNSY_ISG_SD_EENSY_INSC_ILi64EEESD_EEEEESL_NSB_IJlNSB_IJSD_lllEEESZ_EEESL_S1W_NS1M_6fusion15FusionCallbacksIS1Q_NS1X_17LinearCombinationISL_fSL_fLNS_15FloatRoundStyleE2EEESK_S1U_JEEENSA_5SM1004TMEM4LOAD26SM100_TMEM_LOAD_32dp32b64xES17_NS18_INS19_ILi2ELi4ELi3EEES1C_NSY_INSB_IJS1D_S1S_EEENSB_IJS1S_SD_EEEEEEENSA_39AutoVectorizingCopyWithAssumedAlignmentILi128EEENSA_14SM90_TMA_STOREES2B_S2D_S2D_EEEvvEEEEvNT_6ParamsE)
        /*0008*/ 	.word	0x000000c9


	//----- nvinfo : EIATTR_FRAME_SIZE
	.align		4
.L_19:
        /*000c*/ 	.byte	0x04, 0x11
        /*000e*/ 	.short	(.L_21 - .L_20)
	.align		4
.L_20:
        /*0010*/ 	.word	index@($__internal_2_$__cuda_sm10x_tcgen05_guardrail_trap_unallocated_columns_being_dealloced)
        /*0014*/ 	.word	0x00000008


	//----- nvinfo : EIATTR_FRAME_SIZE
	.align		4
.L_21:
        /*0018*/ 	.byte	0x04, 0x11
        /*001a*/ 	.short	(.L_23 - .L_22)
	.align		4
.L_22:
        /*001c*/ 	.word	index@($__internal_1_$__cuda_sm10x_tcgen05_guardrail_trap_phase_invalid_during_alloc)
        /*0020*/ 	.word	0x00000008


	//----- nvinfo : EIATTR_FRAME_SIZE
	.align		4
.L_23:
        /*0024*/ 	.byte	0x04, 0x11
        /*0026*/ 	.short	(.L_25 - .L_24)
	.align		4
.L_24:
        /*0028*/ 	.word	index@($__internal_0_$__cuda_sm10x_tcgen05_guardrail_trap_col_being_dealloced_not_returned_by_alloc)
        /*002c*/ 	.word	0x00000008


	//----- nvinfo : EIATTR_FRAME_SIZE
	.align		4
.L_25:
        /*0030*/ 	.byte	0x04, 0x11
        /*0032*/ 	.short	(.L_27 - .L_26)
	.align		4
.L_26:
        /*0034*/ 	.word	index@(_ZN7cutlass13device_kernelINS_4conv6kernel13ConvUniversalINS1_16ConvProblemShapeILNS1_8OperatorE2ELi3EEENS1_10collective14CollectiveConvINS1_47MainloopSm100TmaUmmaWarpSpecializedImplicitGemmILS5_2ELi24ELi3ELi1ELi2EN4cute5tupleIJNSA_1CILi1EEESD_SD_EEEEENSB_IJNSC_ILi128EEENSB_IJSG_EEENSB_IJNSC_ILi32EEEEEEEEENS_12float_e4m3_tESL_NSA_8TiledMMAINSA_8MMA_AtomIJNSA_10MMA_TraitsINSA_19SM100_MMA_F8F6F4_SSEJSL_SL_fSG_SG_NSA_17integral_constantINSA_4UMMA5MajorELSS_1EEEST_NSQ_INSR_7ScaleInELSU_0EEESV_EEEEEENSA_6LayoutISE_NSB_IJNSC_ILi0EEESZ_SZ_EEEEENSB_IJNSA_10UnderscoreES12_S12_EEEEENS7_6detail27Sm100ImplicitGemmTileTraitsINSA_13SM90_TMA_LOADENSA_14ComposedLayoutINSA_7SwizzleILi3ELi4ELi3EEENSA_18smem_ptr_flag_bitsILi8EEENSY_INSB_IJSG_NSC_ILi8EEEEEENSB_IJSD_SG_EEEEEEEvEENS16_INSA_20SM90_TMA_LOAD_IM2COLES1H_vEEEENS_8epilogue10collective18CollectiveEpilogueINS1M_23Sm100TmaWarpSpecializedILi2ELi2ELi64ELb0ELb0EEEJSK_NSB_IJNSY_ISG_SD_EENSY_INSC_ILi64EEESD_EEEEESL_NSB_IJlNSB_IJSD_lllEEESZ_EEESL_S1W_NS1M_6fusion15FusionCallbacksIS1Q_NS1X_17LinearCombinationISL_fSL_fLNS_15FloatRoundStyleE2EEESK_S1U_JEEENSA_5SM1004TMEM4LOAD26SM100_TMEM_LOAD_32dp32b64xES17_NS18_INS19_ILi2ELi4ELi3EEES1C_NSY_INSB_IJS1D_S1S_EEENSB_IJS1S_SD_EEEEEEENSA_39AutoVectorizingCopyWithAssumedAlignmentILi128EEENSA_14SM90_TMA_STOREES2B_S2D_S2D_EEEvvEEEEvNT_6ParamsE)
        /*0038*/ 	.word	0x00000008


	//----- nvinfo : EIATTR_MIN_STACK_SIZE
	.align		4
.L_27:
        /*003c*/ 	.byte	0x04, 0x12
        /*003e*/ 	.short	(.L_29 - .L_28)
	.align		4
.L_28:
        /*0040*/ 	.word	index@(_ZN7cutlass13device_kernelINS_4conv6kernel13ConvUniversalINS1_16ConvProblemShapeILNS1_8OperatorE2ELi3EEENS1_10collective14CollectiveConvINS1_47MainloopSm100TmaUmmaWarpSpecializedImplicitGemmILS5_2ELi24ELi3ELi1ELi2EN4cute5tupleIJNSA_1CILi1EEESD_SD_EEEEENSB_IJNSC_ILi128EEENSB_IJSG_EEENSB_IJNSC_ILi32EEEEEEEEENS_12float_e4m3_tESL_NSA_8TiledMMAINSA_8MMA_AtomIJNSA_10MMA_TraitsINSA_19SM100_MMA_F8F6F4_SSEJSL_SL_fSG_SG_NSA_17integral_constantINSA_4UMMA5MajorELSS_1EEEST_NSQ_INSR_7ScaleInELSU_0EEESV_EEEEEENSA_6LayoutISE_NSB_IJNSC_ILi0EEESZ_SZ_EEEEENSB_IJNSA_10UnderscoreES12_S12_EEEEENS7_6detail27Sm100ImplicitGemmTileTraitsINSA_13SM90_TMA_LOADENSA_14ComposedLayoutINSA_7SwizzleILi3ELi4ELi3EEENSA_18smem_ptr_flag_bitsILi8EEENSY_INSB_IJSG_NSC_ILi8EEEEEENSB_IJSD_SG_EEEEEEEvEENS16_INSA_20SM90_TMA_LOAD_IM2COLES1H_vEEEENS_8epilogue10collective18CollectiveEpilogueINS1M_23Sm100TmaWarpSpecializedILi2ELi2ELi64ELb0ELb0EEEJSK_NSB_IJNSY_ISG_SD_EENSY_INSC_ILi64EEESD_EEEEESL_NSB_IJlNSB_IJSD_lllEEESZ_EEESL_S1W_NS1M_6fusion15FusionCallbacksIS1Q_NS1X_17LinearCombinationISL_fSL_fLNS_15FloatRoundStyleE2EEESK_S1U_JEEENSA_5SM1004TMEM4LOAD26SM100_TMEM_LOAD_32dp32b64xES17_NS18_INS19_ILi2ELi4ELi3EEES1C_NSY_INSB_IJS1D_S1S_EEENSB_IJS1S_SD_EEEEEEENSA_39AutoVectorizingCopyWithAssumedAlignmentILi128EEENSA_14SM90_TMA_STOREES2B_S2D_S2D_EEEvvEEEEvNT_6ParamsE)
        /*0044*/ 	.word	0x00000008
.L_29:


//--------------------- .nv.compat                --------------------------
	.section	.nv.compat,"",@"SHT_CUDA_COMPAT_INFO"
	.align	4
        /*0000*/ 	.byte	0x02, 0x09, 0x01, 0x00, 0x02, 0x02, 0x02, 0x00, 0x02, 0x05, 0x05, 0x00, 0x03, 0x07, 0x01, 0x01
        /*0010*/ 	.byte	0x02, 0x03, 0x01, 0x00, 0x02, 0x06, 0x01, 0x00, 0x04, 0x0b, 0x08, 0x00, 0x09, 0x00, 0x00, 0x00
        /*0020*/ 	.byte	0x00, 0x00, 0x00, 0x00


//--------------------- .nv.info._ZN7cutlass13device_kernelINS_4conv6kernel13ConvUniversalINS1_16ConvProblemShapeILNS1_8OperatorE2ELi3EEENS1_10collective14CollectiveConvINS1_47MainloopSm100TmaUmmaWarpSpecializedImplicitGemmILS5_2ELi24ELi3ELi1ELi2EN4cute5tupleIJNSA_1CILi1EEESD_SD_EEEEENSB_IJNSC_ILi128EEENSB_IJSG_EEENSB_IJNSC_ILi32EEEEEEEEENS_12float_e4m3_tESL_NSA_8TiledMMAINSA_8MMA_AtomIJNSA_10MMA_TraitsINSA_19SM100_MMA_F8F6F4_SSEJSL_SL_fSG_SG_NSA_17integral_constantINSA_4UMMA5MajorELSS_1EEEST_NSQ_INSR_7ScaleInELSU_0EEESV_EEEEEENSA_6LayoutISE_NSB_IJNSC_ILi0EEESZ_SZ_EEEEENSB_IJNSA_10UnderscoreES12_S12_EEEEENS7_6detail27Sm100ImplicitGemmTileTraitsINSA_13SM90_TMA_LOADENSA_14ComposedLayoutINSA_7SwizzleILi3ELi4ELi3EEENSA_18smem_ptr_flag_bitsILi8EEENSY_INSB_IJSG_NSC_ILi8EEEEEENSB_IJSD_SG_EEEEEEEvEENS16_INSA_20SM90_TMA_LOAD_IM2COLES1H_vEEEENS_8epilogue10collective18CollectiveEpilogueINS1M_23Sm100TmaWarpSpecializedILi2ELi2ELi64ELb0ELb0EEEJSK_NSB_IJNSY_ISG_SD_EENSY_INSC_ILi64EEESD_EEEEESL_NSB_IJlNSB_IJSD_lllEEESZ_EEESL_S1W_NS1M_6fusion15FusionCallbacksIS1Q_NS1X_17LinearCombinationISL_fSL_fLNS_15FloatRoundStyleE2EEESK_S1U_JEEENSA_5SM1004TMEM4LOAD26SM100_TMEM_LOAD_32dp32b64xES17_NS18_INS19_ILi2ELi4ELi3EEES1C_NSY_INSB_IJS1D_S1S_EEENSB_IJS1S_SD_EEEEEEENSA_39AutoVectorizingCopyWithAssumedAlignmentILi128EEENSA_14SM90_TMA_STOREES2B_S2D_S2D_EEEvvEEEEvNT_6ParamsE --------------------------
	.section	.nv.info._ZN7cutlass13device_kernelINS_4conv6kernel13ConvUniversalINS1_16ConvProblemShapeILNS1_8OperatorE2ELi3EEENS1_10collective14CollectiveConvINS1_47MainloopSm100TmaUmmaWarpSpecializedImplicitGemmILS5_2ELi24ELi3ELi1ELi2EN4cute5tupleIJNSA_1CILi1EEESD_SD_EEEEENSB_IJNSC_ILi128EEENSB_IJSG_EEENSB_IJNSC_ILi32EEEEEEEEENS_12float_e4m3_tESL_NSA_8TiledMMAINSA_8MMA_AtomIJNSA_10MMA_TraitsINSA_19SM100_MMA_F8F6F4_SSEJSL_SL_fSG_SG_NSA_17integral_constantINSA_4UMMA5MajorELSS_1EEEST_NSQ_INSR_7ScaleInELSU_0EEESV_EEEEEENSA_6LayoutISE_NSB_IJNSC_ILi0EEESZ_SZ_EEEEENSB_IJNSA_10UnderscoreES12_S12_EEEEENS7_6detail27Sm100ImplicitGemmTileTraitsINSA_13SM90_TMA_LOADENSA_14ComposedLayoutINSA_7SwizzleILi3ELi4ELi3EEENSA_18smem_ptr_flag_bitsILi8EEENSY_INSB_IJSG_NSC_ILi8EEEEEENSB_IJSD_SG_EEEEEEEvEENS16_INSA_20SM90_TMA_LOAD_IM2COLES1H_vEEEENS_8epilogue10collective18CollectiveEpilogueINS1M_23Sm100TmaWarpSpecializedILi2ELi2ELi64ELb0ELb0EEEJSK_NSB_IJNSY_ISG_SD_EENSY_INSC_ILi64EEESD_EEEEESL_NSB_IJlNSB_IJSD_lllEEESZ_EEESL_S1W_NS1M_6fusion15FusionCallbacksIS1Q_NS1X_17LinearCombinationISL_fSL_fLNS_15FloatRoundStyleE2EEESK_S1U_JEEENSA_5SM1004TMEM4LOAD26SM100_TMEM_LOAD_32dp32b64xES17_NS18_INS19_ILi2ELi4ELi3EEES1C_NSY_INSB_IJS1D_S1S_EEENSB_IJS1S_SD_EEEEEEENSA_39AutoVectorizingCopyWithAssumedAlignmentILi128EEENSA_14SM90_TMA_STOREES2B_S2D_S2D_EEEvvEEEEvNT_6ParamsE,"",@"SHT_CUDA_INFO"
	.sectionflags	@""
	.align	4


	//----- nvinfo : EIATTR_CUDA_API_VERSION
	.align		4
        /*0000*/ 	.byte	0x04, 0x37
        /*0002*/ 	.short	(.L_31 - .L_30)
.L_30:
        /*0004*/ 	.word	0x00000082


	//----- nvinfo : EIATTR_KPARAM_INFO
	.align		4
.L_31:
        /*0008*/ 	.byte	0x04, 0x17
        /*000a*/ 	.short	(.L_33 - .L_32)
.L_32:
        /*000c*/ 	.word	0x00000000
        /*0010*/ 	.short	0x0000
        /*0012*/ 	.short	0x0000
        /*0014*/ 	.byte	0x00, 0xf0, 0x01, 0x24


	//----- nvinfo : EIATTR_AT_ENTRY_FRAGMENTS
	.align		4
.L_33:
        /*0018*/ 	.byte	0x04, 0x4f
        /*001a*/ 	.short	(.L_35 - .L_34)


	//   ....[0]....
.L_34:
        /*001c*/ 	.word	0x00000006


	//----- nvinfo : EIATTR_RESERVED_SMEM_USED
	.align		4
.L_35:
        /*0020*/ 	.byte	0x01, 0x41
	.zero		2


	//----- nvinfo : EIATTR_SPARSE_MMA_MASK
	.align		4
        /*0024*/ 	.byte	0x03, 0x50
        /*0026*/ 	.short	0x0000


	//----- nvinfo : EIATTR_TCGEN05_1CTA_USED
	.align		4
        /*0028*/ 	.byte	0x01, 0x51
	.zero		2


	//----- nvinfo : EIATTR_MAXREG_COUNT
	.align		4
        /*002c*/ 	.byte	0x03, 0x1b
        /*002e*/ 	.short	0x00ff


	//----- nvinfo : EIATTR_NUM_BARRIERS
	.align		4
        /*0030*/ 	.byte	0x02, 0x4c
        /*0032*/ 	.byte	0x07
	.zero		1


	//----- nvinfo : EIATTR_EXTERNS
	.align		4
        /*0034*/ 	.byte	0x04, 0x0f
        /*0036*/ 	.short	(.L_37 - .L_36)


	//   ....[0]....
	.align		4
.L_36:
        /*0038*/ 	.word	index@(__assertfail)


	//----- nvinfo : EIATTR_MERCURY_ISA_VERSION
	.align		4
.L_37:
        /*003c*/ 	.byte	0x03, 0x5f
        /*003e*/ 	.short	0x0101


	//----- nvinfo : EIATTR_INT_WARP_WIDE_INSTR_OFFSETS
	.align		4
        /*0040*/ 	.byte	0x04, 0x31
        /*0042*/ 	.short	(.L_39 - .L_38)


	//   ....[0]....
.L_38:
        /*0044*/ 	.word	0x00004d10


	//   ....[1]....
        /*0048*/ 	.word	0x00004d30


	//   ....[2]....
        /*004c*/ 	.word	0x00004d60


	//   ....[3]....
        /*0050*/ 	.word	0x00005fa0


	//   ....[4]....
        /*0054*/ 	.word	0x00006010


	//   ....[5]....
        /*0058*/ 	.word	0x00006120


	//   ....[6]....
        /*005c*/ 	.word	0x000061d0


	//----- nvinfo : EIATTR_COOP_GROUP_MASK_REGIDS
	.align		4
.L_39:
        /*0060*/ 	.byte	0x04, 0x29
        /*0062*/ 	.short	(.L_41 - .L_40)


	//   ....[0]....
.L_40:
        /*0064*/ 	.word	0xffffffff


	//   ....[1]....
        /*0068*/ 	.word	0xffffffff


	//   ....[2]....
        /*006c*/ 	.word	0xffffffff


	//   ....[3]....
        /*0070*/ 	.word	0xffffffff


	//   ....[4]....
        /*0074*/ 	.word	0xffffffff


	//   ....[5]....
        /*0078*/ 	.word	0xffffffff


	//   ....[6]....
        /*007c*/ 	.word	0xffffffff


	//   ....[7]....
        /*0080*/ 	.word	0xffffffff


	//   ....[8]....
        /*0084*/ 	.word	0xffffffff


	//   ....[9]....
        /*0088*/ 	.word	0xffffffff


	//   ....[10]....
        /*008c*/ 	.word	0xffffffff


	//   ....[11]....
        /*0090*/ 	.word	0xffffffff


	//----- nvinfo : EIATTR_COOP_GROUP_INSTR_OFFSETS
	.align		4
.L_41:
        /*0094*/ 	.byte	0x04, 0x28
        /*0096*/ 	.short	(.L_43 - .L_42)


	//   ....[0]....
.L_42:
        /*0098*/ 	.word	0x00000090


	//   ....[1]....
        /*009c*/ 	.word	0x00000500


	//   ....[2]....
        /*00a0*/ 	.word	0x00000920


	//   ....[3]....
        /*00a4*/ 	.word	0x00000a80


	//   ....[4]....
        /*00a8*/ 	.word	0x00000b80


	//   ....[5]....
        /*00ac*/ 	.word	0x00000cd0


	//   ....[6]....
        /*00b0*/ 	.word	0x00002930


	//   ....[7]....
        /*00b4*/ 	.word	0x00004200


	//   ....[8]....
        /*00b8*/ 	.word	0x00004410


	//   ....[9]....
        /*00bc*/ 	.word	0x00004440


	//   ....[10]....
        /*00c0*/ 	.word	0x00004bf0


	//   ....[11]....
        /*00c4*/ 	.word	0x00004e30


	//----- nvinfo : EIATTR_VRC_CTA_INIT_COUNT
	.align		4
.L_43:
        /*00c8*/ 	.byte	0x02, 0x4a
        /*00ca*/ 	.byte	0x80
	.zero		1


	//----- nvinfo : EIATTR_SYSCALL_OFFSETS
	.align		4
        /*00cc*/ 	.byte	0x04, 0x46
        /*00ce*/ 	.short	(.L_45 - .L_44)


	//   ....[0]....
.L_44:
        /*00d0*/ 	.word	0x000073e0


	//   ....[1]....
        /*00d4*/ 	.word	0x00007520


	//   ....[2]....
        /*00d8*/ 	.word	0x00007de0


	//   ....[3]....
        /*00dc*/ 	.word	0x000093f0


	//----- nvinfo : EIATTR_MBARRIER_INSTR_OFFSETS
	.align		4
.L_45:
        /*00e0*/ 	.byte	0x04, 0x39
        /*00e2*/ 	.short	(.L_47 - .L_46)


	//   ....[0]....
.L_46:
        /*00e4*/ 	.word	0x00000600
        /*00e8*/ 	.word	0x000000ff
        /*00ec*/ 	.word	0x00000000
        /*00f0*/ 	.short	0x0100
        /*00f2*/ 	.byte	0x04
	.zero		1


	//   ....[1]....
        /*00f4*/ 	.word	0x00000610
        /*00f8*/ 	.word	0x000000ff
        /*00fc*/ 	.word	0x000000c0
        /*0100*/ 	.short	0x0100
        /*0102*/ 	.byte	0x04
	.zero		1


	//   ....[2]....
        /*0104*/ 	.word	0x00000620
        /*0108*/ 	.word	0x000000ff
        /*010c*/ 	.word	0x00000008
        /*0110*/ 	.short	0x0100
        /*0112*/ 	.byte	0x04
	.zero		1


	//   ....[3]....
        /*0114*/ 	.word	0x00000630
        /*0118*/ 	.word	0x000000ff
        /*011c*/ 	.word	0x000000c8
        /*0120*/ 	.short	0x0100
        /*0122*/ 	.byte	0x04
	.zero		1


	//   ....[4]....
        /*0124*/ 	.word	0x00000640
        /*0128*/ 	.word	0x000000ff
        /*012c*/ 	.word	0x00000010
        /*0130*/ 	.short	0x0100
        /*0132*/ 	.byte	0x04
	.zero		1


	//   ....[5]....
        /*0134*/ 	.word	0x00000650
        /*0138*/ 	.word	0x000000ff
        /*013c*/ 	.word	0x000000d0
        /*0140*/ 	.short	0x0100
        /*0142*/ 	.byte	0x04
	.zero		1


	//   ....[6]....
        /*0144*/ 	.word	0x00000660
        /*0148*/ 	.word	0x000000ff
        /*014c*/ 	.word	0x00000018
        /*0150*/ 	.short	0x0100
        /*0152*/ 	.byte	0x04
	.zero		1


	//   ....[7]....
        /*0154*/ 	.word	0x00000670
        /*0158*/ 	.word	0x000000ff
        /*015c*/ 	.word	0x000000d8
        /*0160*/ 	.short	0x0100
        /*0162*/ 	.byte	0x04
	.zero		1


	//   ....[8]....
        /*0164*/ 	.word	0x00000680
        /*0168*/ 	.word	0x000000ff
        /*016c*/ 	.word	0x00000020
        /*0170*/ 	.short	0x0100
        /*0172*/ 	.byte	0x04
	.zero		1


	//   ....[9]....
        /*0174*/ 	.word	0x00000690
        /*0178*/ 	.word	0x000000ff
        /*017c*/ 	.word	0x000000e0
        /*0180*/ 	.short	0x0100
        /*0182*/ 	.byte	0x04
	.zero		1


	//   ....[10]....
        /*0184*/ 	.word	0x000006a0
        /*0188*/ 	.word	0x000000ff
        /*018c*/ 	.word	0x00000028
        /*0190*/ 	.short	0x0100
        /*0192*/ 	.byte	0x04
	.zero		1


	//   ....[11]....
        /*0194*/ 	.word	0x000006b0
        /*0198*/ 	.word	0x000000ff
        /*019c*/ 	.word	0x000000e8
        /*01a0*/ 	.short	0x0100
        /*01a2*/ 	.byte	0x04
	.zero		1


	//   ....[12]....
        /*01a4*/ 	.word	0x000006c0
        /*01a8*/ 	.word	0x000000ff
        /*01ac*/ 	.word	0x00000030
        /*01b0*/ 	.short	0x0100
        /*01b2*/ 	.byte	0x04
	.zero		1


	//   ....[13]....
        /*01b4*/ 	.word	0x000006d0
        /*01b8*/ 	.word	0x000000ff
        /*01bc*/ 	.word	0x000000f0
        /*01c0*/ 	.short	0x0100
        /*01c2*/ 	.byte	0x04
	.zero		1


	//   ....[14]....
        /*01c4*/ 	.word	0x000006e0
        /*01c8*/ 	.word	0x000000ff
        /*01cc*/ 	.word	0x00000038
        /*01d0*/ 	.short	0x0100
        /*01d2*/ 	.byte	0x04
	.zero		1


	//   ....[15]....
        /*01d4*/ 	.word	0x000006f0
        /*01d8*/ 	.word	0x000000ff
        /*01dc*/ 	.word	0x000000f8
        /*01e0*/ 	.short	0x0100
        /*01e2*/ 	.byte	0x04
	.zero		1


	//   ....[16]....
        /*01e4*/ 	.word	0x00000700
        /*01e8*/ 	.word	0x000000ff
        /*01ec*/ 	.word	0x00000040
        /*01f0*/ 	.short	0x0100
        /*01f2*/ 	.byte	0x04
	.zero		1


	//   ....[17]....
        /*01f4*/ 	.word	0x00000710
        /*01f8*/ 	.word	0x000000ff
        /*01fc*/ 	.word	0x00000100
        /*0200*/ 	.short	0x0100
        /*0202*/ 	.byte	0x04
	.zero		1


	//   ....[18]....
        /*0204*/ 	.word	0x00000720
        /*0208*/ 	.word	0x000000ff
        /*020c*/ 	.word	0x00000048
        /*0210*/ 	.short	0x0100
        /*0212*/ 	.byte	0x04
	.zero		1


	//   ....[19]....
        /*0214*/ 	.word	0x00000730
        /*0218*/ 	.word	0x000000ff
        /*021c*/ 	.word	0x00000108
        /*0220*/ 	.short	0x0100
        /*0222*/ 	.byte	0x04
	.zero		1


	//   ....[20]....
        /*0224*/ 	.word	0x00000740
        /*0228*/ 	.word	0x000000ff
        /*022c*/ 	.word	0x00000050
        /*0230*/ 	.short	0x0100
        /*0232*/ 	.byte	0x04
	.zero		1


	//   ....[21]....
        /*0234*/ 	.word	0x00000750
        /*0238*/ 	.word	0x000000ff
        /*023c*/ 	.word	0x00000110
        /*0240*/ 	.short	0x0100
        /*0242*/ 	.byte	0x04
	.zero		1


	//   ....[22]....
        /*0244*/ 	.word	0x00000760
        /*0248*/ 	.word	0x000000ff
        /*024c*/ 	.word	0x00000058
        /*0250*/ 	.short	0x0100
        /*0252*/ 	.byte	0x04
	.zero		1


	//   ....[23]....
        /*0254*/ 	.word	0x00000770
        /*0258*/ 	.word	0x000000ff
        /*025c*/ 	.word	0x00000118
        /*0260*/ 	.short	0x0100
        /*0262*/ 	.byte	0x04
	.zero		1


	//   ....[24]....
        /*0264*/ 	.word	0x00000780
        /*0268*/ 	.word	0x000000ff
        /*026c*/ 	.word	0x00000060
        /*0270*/ 	.short	0x0100
        /*0272*/ 	.byte	0x04
	.zero		1


	//   ....[25]....
        /*0274*/ 	.word	0x00000790
        /*0278*/ 	.word	0x000000ff
        /*027c*/ 	.word	0x00000120
        /*0280*/ 	.short	0x0100
        /*0282*/ 	.byte	0x04
	.zero		1


	//   ....[26]....
        /*0284*/ 	.word	0x000007a0
        /*0288*/ 	.word	0x000000ff
        /*028c*/ 	.word	0x00000068
        /*0290*/ 	.short	0x0100
        /*0292*/ 	.byte	0x04
	.zero		1


	//   ....[27]....
        /*0294*/ 	.word	0x000007b0
        /*0298*/ 	.word	0x000000ff
        /*029c*/ 	.word	0x00000128
        /*02a0*/ 	.short	0x0100
        /*02a2*/ 	.byte	0x04
	.zero		1


	//   ....[28]....
        /*02a4*/ 	.word	0x000007c0
        /*02a8*/ 	.word	0x000000ff
        /*02ac*/ 	.word	0x00000070
        /*02b0*/ 	.short	0x0100
        /*02b2*/ 	.byte	0x04
	.zero		1


	//   ....[29]....
        /*02b4*/ 	.word	0x000007d0
        /*02b8*/ 	.word	0x000000ff
        /*02bc*/ 	.word	0x00000130
        /*02c0*/ 	.short	0x0100
        /*02c2*/ 	.byte	0x04
	.zero		1


	//   ....[30]....
        /*02c4*/ 	.word	0x000007e0
        /*02c8*/ 	.word	0x000000ff
        /*02cc*/ 	.word	0x00000078
        /*02d0*/ 	.short	0x0100
        /*02d2*/ 	.byte	0x04
	.zero		1


	//   ....[31]....
        /*02d4*/ 	.word	0x000007f0
        /*02d8*/ 	.word	0x000000ff
        /*02dc*/ 	.word	0x00000138
        /*02e0*/ 	.short	0x0100
        /*02e2*/ 	.byte	0x04
	.zero		1


	//   ....[32]....
        /*02e4*/ 	.word	0x00000800
        /*02e8*/ 	.word	0x000000ff
        /*02ec*/ 	.word	0x00000080
        /*02f0*/ 	.short	0x0100
        /*02f2*/ 	.byte	0x04
	.zero		1


	//   ....[33]....
        /*02f4*/ 	.word	0x00000810
        /*02f8*/ 	.word	0x000000ff
        /*02fc*/ 	.word	0x00000140
        /*0300*/ 	.short	0x0100
        /*0302*/ 	.byte	0x04
	.zero		1


	//   ....[34]....
        /*0304*/ 	.word	0x00000820
        /*0308*/ 	.word	0x000000ff
        /*030c*/ 	.word	0x00000088
        /*0310*/ 	.short	0x0100
        /*0312*/ 	.byte	0x04
	.zero		1


	//   ....[35]....
        /*0314*/ 	.word	0x00000830
        /*0318*/ 	.word	0x000000ff
        /*031c*/ 	.word	0x00000148
        /*0320*/ 	.short	0x0100
        /*0322*/ 	.byte	0x04
	.zero		1


	//   ....[36]....
        /*0324*/ 	.word	0x00000840
        /*0328*/ 	.word	0x000000ff
        /*032c*/ 	.word	0x00000090
        /*0330*/ 	.short	0x0100
        /*0332*/ 	.byte	0x04
	.zero		1


	//   ....[37]....
        /*0334*/ 	.word	0x00000850
        /*0338*/ 	.word	0x000000ff
        /*033c*/ 	.word	0x00000150
        /*0340*/ 	.short	0x0100
        /*0342*/ 	.byte	0x04
	.zero		1


	//   ....[38]....
        /*0344*/ 	.word	0x00000860
        /*0348*/ 	.word	0x000000ff
        /*034c*/ 	.word	0x00000098
        /*0350*/ 	.short	0x0100
        /*0352*/ 	.byte	0x04
	.zero		1


	//   ....[39]....
        /*0354*/ 	.word	0x00000870
        /*0358*/ 	.word	0x000000ff
        /*035c*/ 	.word	0x00000158
        /*0360*/ 	.short	0x0100
        /*0362*/ 	.byte	0x04
	.zero		1


	//   ....[40]....
        /*0364*/ 	.word	0x00000880
        /*0368*/ 	.word	0x000000ff
        /*036c*/ 	.word	0x000000a0
        /*0370*/ 	.short	0x0100
        /*0372*/ 	.byte	0x04
	.zero		1


	//   ....[41]....
        /*0374*/ 	.word	0x00000890
        /*0378*/ 	.word	0x000000ff
        /*037c*/ 	.word	0x00000160
        /*0380*/ 	.short	0x0100
        /*0382*/ 	.byte	0x04
	.zero		1


	//   ....[42]....
        /*0384*/ 	.word	0x000008a0
        /*0388*/ 	.word	0x000000ff
        /*038c*/ 	.word	0x000000a8
        /*0390*/ 	.short	0x0100
        /*0392*/ 	.byte	0x04
	.zero		1


	//   ....[43]....
        /*0394*/ 	.word	0x000008b0
        /*0398*/ 	.word	0x000000ff
        /*039c*/ 	.word	0x00000168
        /*03a0*/ 	.short	0x0100
        /*03a2*/ 	.byte	0x04
	.zero		1


	//   ....[44]....
        /*03a4*/ 	.word	0x000008c0
        /*03a8*/ 	.word	0x000000ff
        /*03ac*/ 	.word	0x000000b0
        /*03b0*/ 	.short	0x0100
        /*03b2*/ 	.byte	0x04
	.zero		1


	//   ....[45]....
        /*03b4*/ 	.word	0x000008d0
        /*03b8*/ 	.word	0x000000ff
        /*03bc*/ 	.word	0x00000170
        /*03c0*/ 	.short	0x0100
        /*03c2*/ 	.byte	0x04
	.zero		1


	//   ....[46]....
        /*03c4*/ 	.word	0x000008e0
        /*03c8*/ 	.word	0x000000ff
        /*03cc*/ 	.word	0x000000b8
        /*03d0*/ 	.short	0x0100
        /*03d2*/ 	.byte	0x04
	.zero		1


	//   ....[47]....
        /*03d4*/ 	.word	0x000008f0
        /*03d8*/ 	.word	0x000000ff
        /*03dc*/ 	.word	0x00000178
        /*03e0*/ 	.short	0x0100
        /*03e2*/ 	.byte	0x04
	.zero		1


	//   ....[48]....
        /*03e4*/ 	.word	0x00000a30
        /*03e8*/ 	.word	0x000000ff
        /*03ec*/ 	.word	0x00000180
        /*03f0*/ 	.short	0x0100
        /*03f2*/ 	.byte	0x04
	.zero		1


	//   ....[49]....
        /*03f4*/ 	.word	0x00000a40
        /*03f8*/ 	.word	0x000000ff
        /*03fc*/ 	.word	0x00000190
        /*0400*/ 	.short	0x0100
        /*0402*/ 	.byte	0x04
	.zero		1


	//   ....[50]....
        /*0404*/ 	.word	0x00000a50
        /*0408*/ 	.word	0x000000ff
        /*040c*/ 	.word	0x00000188
        /*0410*/ 	.short	0x0100
        /*0412*/ 	.byte	0x04
	.zero		1


	//   ....[51]....
        /*0414*/ 	.word	0x00000a60
        /*0418*/ 	.word	0x000000ff
        /*041c*/ 	.word	0x00000198
        /*0420*/ 	.short	0x0100
        /*0422*/ 	.byte	0x04
	.zero		1


	//   ....[52]....
        /*0424*/ 	.word	0x00000b50
        /*0428*/ 	.word	0x000000ff
        /*042c*/ 	.word	0x000001a0
        /*0430*/ 	.short	0x0100
        /*0432*/ 	.byte	0x06
	.zero		1


	//   ....[53]....
        /*0434*/ 	.word	0x00000b60
        /*0438*/ 	.word	0x000000ff
        /*043c*/ 	.word	0x000001a8
        /*0440*/ 	.short	0x0100
        /*0442*/ 	.byte	0x06
	.zero		1


	//   ....[54]....
        /*0444*/ 	.word	0x00000ca0
        /*0448*/ 	.word	0x000000ff
        /*044c*/ 	.word	0x000001b0
        /*0450*/ 	.short	0x0100
        /*0452*/ 	.byte	0x06
	.zero		1


	//   ....[55]....
        /*0454*/ 	.word	0x00000cb0
        /*0458*/ 	.word	0x000000ff
        /*045c*/ 	.word	0x000001b8
        /*0460*/ 	.short	0x0100
        /*0462*/ 	.byte	0x06
	.zero		1


	//   ....[56]....
        /*0464*/ 	.word	0x00000e00
        /*0468*/ 	.word	0x000000ff
        /*046c*/ 	.word	0x000001c0
        /*0470*/ 	.short	0x0100
        /*0472*/ 	.byte	0x04
	.zero		1


	//   ....[57]....
        /*0474*/ 	.word	0x00000e10
        /*0478*/ 	.word	0x000000ff
        /*047c*/ 	.word	0x000001d0
        /*0480*/ 	.short	0x0100
        /*0482*/ 	.byte	0x04
	.zero		1


	//   ....[58]....
        /*0484*/ 	.word	0x00000e20
        /*0488*/ 	.word	0x000000ff
        /*048c*/ 	.word	0x000001c8
        /*0490*/ 	.short	0x0100
        /*0492*/ 	.byte	0x04
	.zero		1


	//   ....[59]....
        /*0494*/ 	.word	0x00000e30
        /*0498*/ 	.word	0x000000ff
        /*049c*/ 	.word	0x000001d8
        /*04a0*/ 	.short	0x0100
        /*04a2*/ 	.byte	0x04
	.zero		1


	//   ....[60]....
        /*04a4*/ 	.word	0x00001c30
        /*04a8*/ 	.word	0x000000ff
        /*04ac*/ 	.word	0x000000c0
        /*04b0*/ 	.short	0x010a
        /*04b2*/ 	.byte	0x08
	.zero		1


	//   ....[61]....
        /*04b4*/ 	.word	0x00001fb0
        /*04b8*/ 	.word	0x000000ff
        /*04bc*/ 	.word	0x000000c0
        /*04c0*/ 	.short	0x010a
        /*04c2*/ 	.byte	0x29
	.zero		1


	//   ....[62]....
        /*04c4*/ 	.word	0x00002120
        /*04c8*/ 	.word	0x000000ff
        /*04cc*/ 	.word	0x000000c0
        /*04d0*/ 	.short	0x010a
        /*04d2*/ 	.byte	0x08
	.zero		1


	//   ....[63]....
        /*04d4*/ 	.word	0x00002380
        /*04d8*/ 	.word	0x000000ff
        /*04dc*/ 	.word	0x000001a8
        /*04e0*/ 	.short	0x0101
        /*04e2*/ 	.byte	0x2c
	.zero		1


	//   ....[64]....
        /*04e4*/ 	.word	0x000023b0
        /*04e8*/ 	.word	0x000000ff
        /*04ec*/ 	.word	0x000000c0
        /*04f0*/ 	.short	0x010a
        /*04f2*/ 	.byte	0x04
	.zero		1


	//   ....[65]....
        /*04f4*/ 	.word	0x00002570
        /*04f8*/ 	.word	0x000000ff
        /*04fc*/ 	.word	0x000000c0
        /*0500*/ 	.short	0x010a
        /*0502*/ 	.byte	0x21
	.zero		1


	//   ....[66]....
        /*0504*/ 	.word	0x000026e0
        /*0508*/ 	.word	0x000000ff
        /*050c*/ 	.word	0x000000c0
        /*0510*/ 	.short	0x010a
        /*0512*/ 	.byte	0x08
	.zero		1


	//   ....[67]....
        /*0514*/ 	.word	0x00002940
        /*0518*/ 	.word	0x000000ff
        /*051c*/ 	.word	0x000001b0
        /*0520*/ 	.short	0x010a
        /*0522*/ 	.byte	0x2c
	.zero		1


	//   ....[68]....
        /*0524*/ 	.word	0x00002a00
        /*0528*/ 	.word	0x000000ff
        /*052c*/ 	.word	0x00000000
        /*0530*/ 	.short	0x0101
        /*0532*/ 	.byte	0x04
	.zero		1


	//   ....[69]....
        /*0534*/ 	.word	0x00002ff0
        /*0538*/ 	.word	0x000000ff
        /*053c*/ 	.word	0x00000000
        /*0540*/ 	.short	0x010a
        /*0542*/ 	.byte	0x04
	.zero		1


	//   ....[70]....
        /*0544*/ 	.word	0x00003090
        /*0548*/ 	.word	0x000000ff
        /*054c*/ 	.word	0x00000000
        /*0550*/ 	.short	0x010a
        /*0552*/ 	.byte	0x05
	.zero		1


	//   ....[71]....
        /*0554*/ 	.word	0x00003130
        /*0558*/ 	.word	0x000000ff
        /*055c*/ 	.word	0x00000000
        /*0560*/ 	.short	0x010a
        /*0562*/ 	.byte	0x05
	.zero		1


	//   ....[72]....
        /*0564*/ 	.word	0x000031d0
        /*0568*/ 	.word	0x000000ff
        /*056c*/ 	.word	0x00000000
        /*0570*/ 	.short	0x010a
        /*0572*/ 	.byte	0x05
	.zero		1


	//   ....[73]....
        /*0574*/ 	.word	0x00003270
        /*0578*/ 	.word	0x000000ff
        /*057c*/ 	.word	0x00000000
        /*0580*/ 	.short	0x010a
        /*0582*/ 	.byte	0x05
	.zero		1


	//   ....[74]....
        /*0584*/ 	.word	0x00003310
        /*0588*/ 	.word	0x000000ff
        /*058c*/ 	.word	0x00000000
        /*0590*/ 	.short	0x010a
        /*0592*/ 	.byte	0x05
	.zero		1


	//   ....[75]....
        /*0594*/ 	.word	0x000033b0
        /*0598*/ 	.word	0x000000ff
        /*059c*/ 	.word	0x00000000
        /*05a0*/ 	.short	0x010a
        /*05a2*/ 	.byte	0x05
	.zero		1


	//   ....[76]....
        /*05a4*/ 	.word	0x00003450
        /*05a8*/ 	.word	0x000000ff
        /*05ac*/ 	.word	0x00000000
        /*05b0*/ 	.short	0x010a
        /*05b2*/ 	.byte	0x05
	.zero		1


	//   ....[77]....
        /*05b4*/ 	.word	0x000034f0
        /*05b8*/ 	.word	0x000000ff
        /*05bc*/ 	.word	0x00000000
        /*05c0*/ 	.short	0x010a
        /*05c2*/ 	.byte	0x05
	.zero		1


	//   ....[78]....
        /*05c4*/ 	.word	0x00003590
        /*05c8*/ 	.word	0x000000ff
        /*05cc*/ 	.word	0x00000000
        /*05d0*/ 	.short	0x010a
        /*05d2*/ 	.byte	0x05
	.zero		1


	//   ....[79]....
        /*05d4*/ 	.word	0x00003630
        /*05d8*/ 	.word	0x000000ff
        /*05dc*/ 	.word	0x00000000
        /*05e0*/ 	.short	0x010a
        /*05e2*/ 	.byte	0x05
	.zero		1


	//   ....[80]....
        /*05e4*/ 	.word	0x000036d0
        /*05e8*/ 	.word	0x000000ff
        /*05ec*/ 	.word	0x00000000
        /*05f0*/ 	.short	0x010a
        /*05f2*/ 	.byte	0x05
	.zero		1


	//   ....[81]....
        /*05f4*/ 	.word	0x00003770
        /*05f8*/ 	.word	0x000000ff
        /*05fc*/ 	.word	0x00000000
        /*0600*/ 	.short	0x010a
        /*0602*/ 	.byte	0x05
	.zero		1


	//   ....[82]....
        /*0604*/ 	.word	0x00003810
        /*0608*/ 	.word	0x000000ff
        /*060c*/ 	.word	0x00000000
        /*0610*/ 	.short	0x010a
        /*0612*/ 	.byte	0x05
	.zero		1


	//   ....[83]....
        /*0614*/ 	.word	0x000038b0
        /*0618*/ 	.word	0x000000ff
        /*061c*/ 	.word	0x00000000
        /*0620*/ 	.short	0x010a
        /*0622*/ 	.byte	0x05
	.zero		1


	//   ....[84]....
        /*0624*/ 	.word	0x00003950
        /*0628*/ 	.word	0x000000ff
        /*062c*/ 	.word	0x00000000
        /*0630*/ 	.short	0x010a
        /*0632*/ 	.byte	0x05
	.zero		1


	//   ....[85]....
        /*0634*/ 	.word	0x000039f0
        /*0638*/ 	.word	0x000000ff
        /*063c*/ 	.word	0x00000000
        /*0640*/ 	.short	0x010a
        /*0642*/ 	.byte	0x05
	.zero		1


	//   ....[86]....
        /*0644*/ 	.word	0x00003a90
        /*0648*/ 	.word	0x000000ff
        /*064c*/ 	.word	0x00000000
        /*0650*/ 	.short	0x010a
        /*0652*/ 	.byte	0x05
	.zero		1


	//   ....[87]....
        /*0654*/ 	.word	0x00003b30
        /*0658*/ 	.word	0x000000ff
        /*065c*/ 	.word	0x00000000
        /*0660*/ 	.short	0x010a
        /*0662*/ 	.byte	0x05
	.zero		1


	//   ....[88]....
        /*0664*/ 	.word	0x00003bd0
        /*0668*/ 	.word	0x000000ff
        /*066c*/ 	.word	0x00000000
        /*0670*/ 	.short	0x010a
        /*0672*/ 	.byte	0x05
	.zero		1


	//   ....[89]....
        /*0674*/ 	.word	0x00003c70
        /*0678*/ 	.word	0x000000ff
        /*067c*/ 	.word	0x00000000
        /*0680*/ 	.short	0x010a
        /*0682*/ 	.byte	0x05
	.zero		1


	//   ....[90]....
        /*0684*/ 	.word	0x00003d10
        /*0688*/ 	.word	0x000000ff
        /*068c*/ 	.word	0x00000000
        /*0690*/ 	.short	0x010a
        /*0692*/ 	.byte	0x05
	.zero		1


	//   ....[91]....
        /*0694*/ 	.word	0x00003db0
        /*0698*/ 	.word	0x000000ff
        /*069c*/ 	.word	0x00000000
        /*06a0*/ 	.short	0x010a
        /*06a2*/ 	.byte	0x05
	.zero		1


	//   ....[92]....
        /*06a4*/ 	.word	0x00003e60
        /*06a8*/ 	.word	0x00000000
        /*06ac*/ 	.word	0x00000000
        /*06b0*/ 	.short	0x010a
        /*06b2*/ 	.byte	0xff
	.zero		1


	//   ....[93]....
        /*06b4*/ 	.word	0x00003fb0
        /*06b8*/ 	.word	0x000000ff
        /*06bc*/ 	.word	0x000001b8
        /*06c0*/ 	.short	0x010a
        /*06c2*/ 	.byte	0x04
	.zero		1


	//   ....[94]....
        /*06c4*/ 	.word	0x00004050
        /*06c8*/ 	.word	0x000000ff
        /*06cc*/ 	.word	0x000001b0
        /*06d0*/ 	.short	0x010a
        /*06d2*/ 	.byte	0x04
	.zero		1


	//   ....[95]....
        /*06d4*/ 	.word	0x000040f0
        /*06d8*/ 	.word	0x000000ff
        /*06dc*/ 	.word	0x00000000
        /*06e0*/ 	.short	0x0101
        /*06e2*/ 	.byte	0x05
	.zero		1


	//   ....[96]....
        /*06e4*/ 	.word	0x00004130
        /*06e8*/ 	.word	0x000000ff
        /*06ec*/ 	.word	0x000001b8
        /*06f0*/ 	.short	0x0106
        /*06f2*/ 	.byte	0x04
	.zero		1


	//   ....[97]....
        /*06f4*/ 	.word	0x00004170
        /*06f8*/ 	.word	0x00000000
        /*06fc*/ 	.word	0x000001b8
        /*0700*/ 	.short	0x010a
        /*0702*/ 	.byte	0xff
	.zero		1


	//   ....[98]....
        /*0704*/ 	.word	0x00004650
        /*0708*/ 	.word	0x000000ff
        /*070c*/ 	.word	0x000001b0
        /*0710*/ 	.short	0x010a
        /*0712*/ 	.byte	0x0f
	.zero		1


	//   ....[99]....
        /*0714*/ 	.word	0x00004700
        /*0718*/ 	.word	0x000000ff
        /*071c*/ 	.word	0x00000000
        /*0720*/ 	.short	0x0101
        /*0722*/ 	.byte	0x17
	.zero		1


	//   ....[100]....
        /*0724*/ 	.word	0x00004710
        /*0728*/ 	.word	0x000000ff
        /*072c*/ 	.word	0x000001d0
        /*0730*/ 	.short	0x010a
        /*0732*/ 	.byte	0x13
	.zero		1


	//   ....[101]....
        /*0734*/ 	.word	0x000047a0
        /*0738*/ 	.word	0x000000ff
        /*073c*/ 	.word	0x00000000
        /*0740*/ 	.short	0x010a
        /*0742*/ 	.byte	0x04
	.zero		1


	//   ....[102]....
        /*0744*/ 	.word	0x00004840
        /*0748*/ 	.word	0x000000ff
        /*074c*/ 	.word	0x00000000
        /*0750*/ 	.short	0x010a
        /*0752*/ 	.byte	0x0b
	.zero		1


	//   ....[103]....
        /*0754*/ 	.word	0x00004970
        /*0758*/ 	.word	0x000000ff
        /*075c*/ 	.word	0x00000000
        /*0760*/ 	.short	0x010a
        /*0762*/ 	.byte	0x04
	.zero		1


	//   ....[104]....
        /*0764*/ 	.word	0x00004b40
        /*0768*/ 	.word	0x000000ff
        /*076c*/ 	.word	0x00000000
        /*0770*/ 	.short	0x010a
        /*0772*/ 	.byte	0x04
	.zero		1


	//   ....[105]....
        /*0774*/ 	.word	0x00004bd0
        /*0778*/ 	.word	0x000000ff
        /*077c*/ 	.word	0x00000000
        /*0780*/ 	.short	0x010a
        /*0782*/ 	.byte	0x04
	.zero		1


	//   ....[106]....
        /*0784*/ 	.word	0x00005380
        /*0788*/ 	.word	0x000000ff
        /*078c*/ 	.word	0x000001b0
        /*0790*/ 	.short	0x010a
        /*0792*/ 	.byte	0x16
	.zero		1


	//   ....[107]....
        /*0794*/ 	.word	0x00005420
        /*0798*/ 	.word	0x000000ff
        /*079c*/ 	.word	0x00000000
        /*07a0*/ 	.short	0x0101
        /*07a2*/ 	.byte	0x2e
	.zero		1


	//   ....[108]....
        /*07a4*/ 	.word	0x00005950
        /*07a8*/ 	.word	0x000000ff
        /*07ac*/ 	.word	0x000001a8
        /*07b0*/ 	.short	0x010a
        /*07b2*/ 	.byte	0x16
	.zero		1


	//   ....[109]....
        /*07b4*/ 	.word	0x00005f40
        /*07b8*/ 	.word	0x000000ff
        /*07bc*/ 	.word	0x00000190
        /*07c0*/ 	.short	0x010a
        /*07c2*/ 	.byte	0x16
	.zero		1


	//   ....[110]....
        /*07c4*/ 	.word	0x000060d0
        /*07c8*/ 	.word	0x000000ff
        /*07cc*/ 	.word	0x00000180
        /*07d0*/ 	.short	0x010b
        /*07d2*/ 	.byte	0x16
	.zero		1


	//   ....[111]....
        /*07d4*/ 	.word	0x000060e0
        /*07d8*/ 	.word	0x000000ff
        /*07dc*/ 	.word	0x00000000
        /*07e0*/ 	.short	0x0101
        /*07e2*/ 	.byte	0x31
	.zero		1


	//   ....[112]....
        /*07e4*/ 	.word	0x000060f0
        /*07e8*/ 	.word	0x000000ff
        /*07ec*/ 	.word	0x00000198
        /*07f0*/ 	.short	0x010a
        /*07f2*/ 	.byte	0x16
	.zero		1


	//   ....[113]....
        /*07f4*/ 	.word	0x00006270
        /*07f8*/ 	.word	0x000000ff
        /*07fc*/ 	.word	0x00000188
        /*0800*/ 	.short	0x010b
        /*0802*/ 	.byte	0x16
	.zero		1


	//   ....[114]....
        /*0804*/ 	.word	0x00006280
        /*0808*/ 	.word	0x000000ff
        /*080c*/ 	.word	0x00000000
        /*0810*/ 	.short	0x0101
        /*0812*/ 	.byte	0x30
	.zero		1


	//   ....[115]....
        /*0814*/ 	.word	0x000062b0
        /*0818*/ 	.word	0x000000ff
        /*081c*/ 	.word	0x00000190
        /*0820*/ 	.short	0x010a
        /*0822*/ 	.byte	0x16
	.zero		1


	//   ....[116]....
        /*0824*/ 	.word	0x000062f0
        /*0828*/ 	.word	0x00000000
        /*082c*/ 	.word	0x00000198
        /*0830*/ 	.short	0x010a
        /*0832*/ 	.byte	0xff
	.zero		1


	//   ....[117]....
        /*0834*/ 	.word	0x00006680
        /*0838*/ 	.word	0x000000ff
        /*083c*/ 	.word	0x000001b0
        /*0840*/ 	.short	0x010a
        /*0842*/ 	.byte	0x31
	.zero		1


	//   ....[118]....
        /*0844*/ 	.word	0x00006740
        /*0848*/ 	.word	0x000000ff
        /*084c*/ 	.word	0x00000000
        /*0850*/ 	.short	0x0101
        /*0852*/ 	.byte	0x04
	.zero		1


	//   ....[119]....
        /*0854*/ 	.word	0x00007980
        /*0858*/ 	.word	0x00000000
        /*085c*/ 	.word	0x00000180
        /*0860*/ 	.short	0x010a
        /*0862*/ 	.byte	0xff
	.zero		1


	//   ....[120]....
        /*0864*/ 	.word	0x000079c0
        /*0868*/ 	.word	0x000000b7
        /*086c*/ 	.word	0x000001c0
        /*0870*/ 	.short	0x010a
        /*0872*/ 	.byte	0xff
	.zero		1


	//   ....[121]....
        /*0874*/ 	.word	0x00007b00
        /*0878*/ 	.word	0x00000000
        /*087c*/ 	.word	0x00000180
        /*0880*/ 	.short	0x010a
        /*0882*/ 	.byte	0xff
	.zero		1


	//   ....[122]....
        /*0884*/ 	.word	0x00007c50
        /*0888*/ 	.word	0x00000002
        /*088c*/ 	.word	0x00000000
        /*0890*/ 	.short	0x0101
        /*0892*/ 	.byte	0xff
	.zero		1


	//   ....[123]....
        /*0894*/ 	.word	0x00007cb0
        /*0898*/ 	.word	0x000000b7
        /*089c*/ 	.word	0x000001c0
        /*08a0*/ 	.short	0x010a
        /*08a2*/ 	.byte	0xff
	.zero		1


	//   ....[124]....
        /*08a4*/ 	.word	0x00009060
        /*08a8*/ 	.word	0x000000c5
        /*08ac*/ 	.word	0x00000180
        /*08b0*/ 	.short	0x010a
        /*08b2*/ 	.byte	0xff
	.zero		1


	//   ....[125]....
        /*08b4*/ 	.word	0x00009140
        /*08b8*/ 	.word	0x000000c5
        /*08bc*/ 	.word	0x00000180
        /*08c0*/ 	.short	0x010a
        /*08c2*/ 	.byte	0xff
	.zero		1


	//   ....[126]....
        /*08c4*/ 	.word	0x00009270
        /*08c8*/ 	.word	0x00000000
        /*08cc*/ 	.word	0x00000000
        /*08d0*/ 	.short	0x0101
        /*08d2*/ 	.byte	0xff
	.zero		1


	//   ....[127]....
        /*08d4*/ 	.word	0x00009890
        /*08d8*/ 	.word	0x000000ff
        /*08dc*/ 	.word	0x00000000
        /*08e0*/ 	.short	0x0101
        /*08e2*/ 	.byte	0x04
	.zero		1


	//   ....[128]....
        /*08e4*/ 	.word	0x0000a700
        /*08e8*/ 	.word	0x00000000
        /*08ec*/ 	.word	0x000000c0
        /*08f0*/ 	.short	0x010a
        /*08f2*/ 	.byte	0xff
	.zero		1


	//   ....[129]....
        /*08f4*/ 	.word	0x0000a760
        /*08f8*/ 	.word	0x00000000
        /*08fc*/ 	.word	0x000000c0
        /*0900*/ 	.short	0x010a
        /*0902*/ 	.byte	0xff
	.zero		1


	//   ....[130]....
        /*0904*/ 	.word	0x0000a7c0
        /*0908*/ 	.word	0x00000000
        /*090c*/ 	.word	0x000001b0
        /*0910*/ 	.short	0x010a
        /*0912*/ 	.byte	0xff
	.zero		1


	//   ....[131]....
        /*0914*/ 	.word	0x0000a820
        /*0918*/ 	.word	0x00000000
        /*091c*/ 	.word	0x00000000
        /*0920*/ 	.short	0x010a
        /*0922*/ 	.byte	0xff
	.zero		1


	//   ....[132]....
        /*0924*/ 	.word	0x0000a880
        /*0928*/ 	.word	0x00000000
        /*092c*/ 	.word	0x00000000
        /*0930*/ 	.short	0x010a
        /*0932*/ 	.byte	0xff
	.zero		1


	//   ....[133]....
        /*0934*/ 	.word	0x0000a8e0
        /*0938*/ 	.word	0x00000000
        /*093c*/ 	.word	0x00000000
        /*0940*/ 	.short	0x010a
        /*0942*/ 	.byte	0xff
	.zero		1


	//   ....[134]....
        /*0944*/ 	.word	0x0000a940
        /*0948*/ 	.word	0x00000000
        /*094c*/ 	.word	0x00000000
        /*0950*/ 	.short	0x010a
        /*0952*/ 	.byte	0xff
	.zero		1


	//   ....[135]....
        /*0954*/ 	.word	0x0000a9a0
        /*0958*/ 	.word	0x00000000
        /*095c*/ 	.word	0x00000000
        /*0960*/ 	.short	0x010a
        /*0962*/ 	.byte	0xff
	.zero		1


	//   ....[136]....
        /*0964*/ 	.word	0x0000aa00
        /*0968*/ 	.word	0x00000000
        /*096c*/ 	.word	0x00000000
        /*0970*/ 	.short	0x010a
        /*0972*/ 	.byte	0xff
	.zero		1


	//   ....[137]....
        /*0974*/ 	.word	0x0000aa60
        /*0978*/ 	.word	0x00000000
        /*097c*/ 	.word	0x00000000
        /*0980*/ 	.short	0x010a
        /*0982*/ 	.byte	0xff
	.zero		1


	//   ....[138]....
        /*0984*/ 	.word	0x0000aac0
        /*0988*/ 	.word	0x00000000
        /*098c*/ 	.word	0x00000000
        /*0990*/ 	.short	0x010a
        /*0992*/ 	.byte	0xff
	.zero		1


	//   ....[139]....
        /*0994*/ 	.word	0x0000ab20
        /*0998*/ 	.word	0x00000000
        /*099c*/ 	.word	0x00000000
        /*09a0*/ 	.short	0x010a
        /*09a2*/ 	.byte	0xff
	.zero		1


	//   ....[140]....
        /*09a4*/ 	.word	0x0000ab80
        /*09a8*/ 	.word	0x00000000
        /*09ac*/ 	.word	0x00000000
        /*09b0*/ 	.short	0x010a
        /*09b2*/ 	.byte	0xff
	.zero		1


	//   ....[141]....
        /*09b4*/ 	.word	0x0000abe0
        /*09b8*/ 	.word	0x00000000
        /*09bc*/ 	.word	0x00000000
        /*09c0*/ 	.short	0x010a
        /*09c2*/ 	.byte	0xff
	.zero		1


	//   ....[142]....
        /*09c4*/ 	.word	0x0000ac40
        /*09c8*/ 	.word	0x00000000
        /*09cc*/ 	.word	0x00000000
        /*09d0*/ 	.short	0x010a
        /*09d2*/ 	.byte	0xff
	.zero		1


	//   ....[143]....
        /*09d4*/ 	.word	0x0000aca0
        /*09d8*/ 	.word	0x00000000
        /*09dc*/ 	.word	0x00000000
        /*09e0*/ 	.short	0x010a
        /*09e2*/ 	.byte	0xff
	.zero		1


	//   ....[144]....
        /*09e4*/ 	.word	0x0000ad00
        /*09e8*/ 	.word	0x00000000
        /*09ec*/ 	.word	0x00000000
        /*09f0*/ 	.short	0x010a
        /*09f2*/ 	.byte	0xff
	.zero		1


	//   ....[145]....
        /*09f4*/ 	.word	0x0000ad60
        /*09f8*/ 	.word	0x00000000
        /*09fc*/ 	.word	0x00000000
        /*0a00*/ 	.short	0x010a
        /*0a02*/ 	.byte	0xff
	.zero		1


	//   ....[146]....
        /*0a04*/ 	.word	0x0000adc0
        /*0a08*/ 	.word	0x00000000
        /*0a0c*/ 	.word	0x00000000
        /*0a10*/ 	.short	0x010a
        /*0a12*/ 	.byte	0xff
	.zero		1


	//   ....[147]....
        /*0a14*/ 	.word	0x0000ae20
        /*0a18*/ 	.word	0x00000000
        /*0a1c*/ 	.word	0x00000000
        /*0a20*/ 	.short	0x010a
        /*0a22*/ 	.byte	0xff
	.zero		1


	//   ....[148]....
        /*0a24*/ 	.word	0x0000ae80
        /*0a28*/ 	.word	0x00000000
        /*0a2c*/ 	.word	0x00000000
        /*0a30*/ 	.short	0x010a
        /*0a32*/ 	.byte	0xff
	.zero		1


	//   ....[149]....
        /*0a34*/ 	.word	0x0000aee0
        /*0a38*/ 	.word	0x00000000
        /*0a3c*/ 	.word	0x00000000
        /*0a40*/ 	.short	0x010a
        /*0a42*/ 	.byte	0xff
	.zero		1


	//   ....[150]....
        /*0a44*/ 	.word	0x0000af40
        /*0a48*/ 	.word	0x00000000
        /*0a4c*/ 	.word	0x00000000
        /*0a50*/ 	.short	0x010a
        /*0a52*/ 	.byte	0xff
	.zero		1


	//   ....[151]....
        /*0a54*/ 	.word	0x0000afa0
        /*0a58*/ 	.word	0x00000000
        /*0a5c*/ 	.word	0x00000000
        /*0a60*/ 	.short	0x010a
        /*0a62*/ 	.byte	0xff
	.zero		1


	//   ....[152]....
        /*0a64*/ 	.word	0x0000b000
        /*0a68*/ 	.word	0x00000000
        /*0a6c*/ 	.word	0x00000000
        /*0a70*/ 	.short	0x010a
        /*0a72*/ 	.byte	0xff
	.zero		1


	//   ....[153]....
        /*0a74*/ 	.word	0x0000b060
        /*0a78*/ 	.word	0x00000000
        /*0a7c*/ 	.word	0x00000000
        /*0a80*/ 	.short	0x010a
        /*0a82*/ 	.byte	0xff
	.zero		1


	//   ....[154]....
        /*0a84*/ 	.word	0x0000b0c0
        /*0a88*/ 	.word	0x00000004
        /*0a8c*/ 	.word	0x000001b8
        /*0a90*/ 	.short	0x010a
        /*0a92*/ 	.byte	0xff
	.zero		1


	//   ....[155]....
        /*0a94*/ 	.word	0x0000b120
        /*0a98*/ 	.word	0x00000004
        /*0a9c*/ 	.word	0x000001b0
        /*0aa0*/ 	.short	0x010a
        /*0aa2*/ 	.byte	0xff
	.zero		1


	//   ....[156]....
        /*0aa4*/ 	.word	0x0000b180
        /*0aa8*/ 	.word	0x00000000
        /*0aac*/ 	.word	0x000001b0
        /*0ab0*/ 	.short	0x010a
        /*0ab2*/ 	.byte	0xff
	.zero		1


	//   ....[157]....
        /*0ab4*/ 	.word	0x0000b1e0
        /*0ab8*/ 	.word	0x00000005
        /*0abc*/ 	.word	0x000001d0
        /*0ac0*/ 	.short	0x010a
        /*0ac2*/ 	.byte	0xff
	.zero		1


	//   ....[158]....
        /*0ac4*/ 	.word	0x0000b240
        /*0ac8*/ 	.word	0x00000000
        /*0acc*/ 	.word	0x00000000
        /*0ad0*/ 	.short	0x010a
        /*0ad2*/ 	.byte	0xff
	.zero		1


	//   ....[159]....
        /*0ad4*/ 	.word	0x0000b2a0
        /*0ad8*/ 	.word	0x00000000
        /*0adc*/ 	.word	0x00000000
        /*0ae0*/ 	.short	0x010a
        /*0ae2*/ 	.byte	0xff
	.zero		1


	//   ....[160]....
        /*0ae4*/ 	.word	0x0000b300
        /*0ae8*/ 	.word	0x00000000
        /*0aec*/ 	.word	0x00000000
        /*0af0*/ 	.short	0x010a
        /*0af2*/ 	.byte	0xff
	.zero		1


	//   ....[161]....
        /*0af4*/ 	.word	0x0000b360
        /*0af8*/ 	.word	0x00000000
        /*0afc*/ 	.word	0x000001b0
        /*0b00*/ 	.short	0x010a
        /*0b02*/ 	.byte	0xff
	.zero		1


	//   ....[162]....
        /*0b04*/ 	.word	0x0000b3c0
        /*0b08*/ 	.word	0x00000003
        /*0b0c*/ 	.word	0x000001a8
        /*0b10*/ 	.short	0x010a
        /*0b12*/ 	.byte	0xff
	.zero		1


	//   ....[163]....
        /*0b14*/ 	.word	0x0000b420
        /*0b18*/ 	.word	0x00000000
        /*0b1c*/ 	.word	0x00000190
        /*0b20*/ 	.short	0x010a
        /*0b22*/ 	.byte	0xff
	.zero		1


	//   ....[164]....
        /*0b24*/ 	.word	0x0000b480
        /*0b28*/ 	.word	0x00000000
        /*0b2c*/ 	.word	0x00000198
        /*0b30*/ 	.short	0x010a
        /*0b32*/ 	.byte	0xff
	.zero		1


	//   ....[165]....
        /*0b34*/ 	.word	0x0000b4e0
        /*0b38*/ 	.word	0x00000000
        /*0b3c*/ 	.word	0x00000190
        /*0b40*/ 	.short	0x010a
        /*0b42*/ 	.byte	0xff
	.zero		1


	//   ....[166]....
        /*0b44*/ 	.word	0x0000b540
        /*0b48*/ 	.word	0x00000000
        /*0b4c*/ 	.word	0x000001b0
        /*0b50*/ 	.short	0x010a
        /*0b52*/ 	.byte	0xff
	.zero		1


	//   ....[167]....
        /*0b54*/ 	.word	0x0000b590
        /*0b58*/ 	.word	0x00000000
        /*0b5c*/ 	.word	0x00000180
        /*0b60*/ 	.short	0x010a
        /*0b62*/ 	.byte	0xff
	.zero		1


	//   ....[168]....
        /*0b64*/ 	.word	0x0000b5e0
        /*0b68*/ 	.word	0x000000b7
        /*0b6c*/ 	.word	0x000001c0
        /*0b70*/ 	.short	0x010a
        /*0b72*/ 	.byte	0xff
	.zero		1


	//   ....[169]....
        /*0b74*/ 	.word	0x0000b630
        /*0b78*/ 	.word	0x000000c5
        /*0b7c*/ 	.word	0x00000180
        /*0b80*/ 	.short	0x010a
        /*0b82*/ 	.byte	0xff
	.zero		1


	//----- nvinfo : EIATTR_NUM_MBARRIERS
	.align		4
.L_47:
        /*0b84*/ 	.byte	0x03, 0x38
        /*0b86*/ 	.short	0x003c


	//----- nvinfo : EIATTR_EXIT_INSTR_OFFSETS
	.align		4
        /*0b88*/ 	.byte	0x04, 0x1c
        /*0b8a*/ 	.short	(.L_49 - .L_48)


	//   ....[0]....
.L_48:
        /*0b8c*/ 	.word	0x00003e90


	//   ....[1]....
        /*0b90*/ 	.word	0x00004140


	//   ....[2]....
        /*0b94*/ 	.word	0x000041a0


	//   ....[3]....
        /*0b98*/ 	.word	0x00004e40


	//   ....[4]....
        /*0b9c*/ 	.word	0x00006320


	//   ....[5]....
        /*0ba0*/ 	.word	0x00006360


	//   ....[6]....
        /*0ba4*/ 	.word	0x0000a6e0


	//----- nvinfo : EIATTR_MAX_THREADS
	.align		4
.L_49:
        /*0ba8*/ 	.byte	0x04, 0x05
        /*0baa*/ 	.short	(.L_51 - .L_50)
.L_50:
        /*0bac*/ 	.word	0x00000100
        /*0bb0*/ 	.word	0x00000001
        /*0bb4*/ 	.word	0x00000001


	//----- nvinfo : EIATTR_CRS_STACK_SIZE
	.align		4
.L_51:
        /*0bb8*/ 	.byte	0x04, 0x1e
        /*0bba*/ 	.short	(.L_53 - .L_52)
.L_52:
        /*0bbc*/ 	.word	0x00000000


	//----- nvinfo : EIATTR_CBANK_PARAM_SIZE
	.align		4
.L_53:
        /*0bc0*/ 	.byte	0x03, 0x19
        /*0bc2*/ 	.short	0x0900


	//----- nvinfo : EIATTR_PARAM_CBANK
	.align		4
        /*0bc4*/ 	.byte	0x04, 0x0a
        /*0bc6*/ 	.short	(.L_55 - .L_54)
	.align		4
.L_54:
        /*0bc8*/ 	.word	index@(.nv.constant0._ZN7cutlass13device_kernelINS_4conv6kernel13ConvUniversalINS1_16ConvProblemShapeILNS1_8OperatorE2ELi3EEENS1_10collective14CollectiveConvINS1_47MainloopSm100TmaUmmaWarpSpecializedImplicitGemmILS5_2ELi24ELi3ELi1ELi2EN4cute5tupleIJNSA_1CILi1EEESD_SD_EEEEENSB_IJNSC_ILi128EEENSB_IJSG_EEENSB_IJNSC_ILi32EEEEEEEEENS_12float_e4m3_tESL_NSA_8TiledMMAINSA_8MMA_AtomIJNSA_10MMA_TraitsINSA_19SM100_MMA_F8F6F4_SSEJSL_SL_fSG_SG_NSA_17integral_constantINSA_4UMMA5MajorELSS_1EEEST_NSQ_INSR_7ScaleInELSU_0EEESV_EEEEEENSA_6LayoutISE_NSB_IJNSC_ILi0EEESZ_SZ_EEEEENSB_IJNSA_10UnderscoreES12_S12_EEEEENS7_6detail27Sm100ImplicitGemmTileTraitsINSA_13SM90_TMA_LOADENSA_14ComposedLayoutINSA_7SwizzleILi3ELi4ELi3EEENSA_18smem_ptr_flag_bitsILi8EEENSY_INSB_IJSG_NSC_ILi8EEEEEENSB_IJSD_SG_EEEEEEEvEENS16_INSA_20SM90_TMA_LOAD_IM2COLES1H_vEEEENS_8epilogue10collective18CollectiveEpilogueINS1M_23Sm100TmaWarpSpecializedILi2ELi2ELi64ELb0ELb0EEEJSK_NSB_IJNSY_ISG_SD_EENSY_INSC_ILi64EEESD_EEEEESL_NSB_IJlNSB_IJSD_lllEEESZ_EEESL_S1W_NS1M_6fusion15FusionCallbacksIS1Q_NS1X_17LinearCombinationISL_fSL_fLNS_15FloatRoundStyleE2EEESK_S1U_JEEENSA_5SM1004TMEM4LOAD26SM100_TMEM_LOAD_32dp32b64xES17_NS18_INS19_ILi2ELi4ELi3EEES1C_NSY_INSB_IJS1D_S1S_EEENSB_IJS1S_SD_EEEEEEENSA_39AutoVectorizingCopyWithAssumedAlignmentILi128EEENSA_14SM90_TMA_STOREES2B_S2D_S2D_EEEvvEEEEvNT_6ParamsE)
        /*0bcc*/ 	.short	0x0380
        /*0bce*/ 	.short	0x0900


	//----- nvinfo : EIATTR_SW_WAR
	.align		4
.L_55:
        /*0bd0*/ 	.byte	0x04, 0x36
        /*0bd2*/ 	.short	(.L_57 - .L_56)
.L_56:
        /*0bd4*/ 	.word	0x00000008
.L_57:


//--------------------- .nv.callgraph             --------------------------
	.section	.nv.callgraph,"",@"SHT_CUDA_CALLGRAPH"
	.align	4
	.sectionentsize	8
	.align		4
        /*0000*/ 	.word	0x00000000
	.align		4
        /*0004*/ 	.word	0xffffffff
	.align		4
        /*0008*/ 	.word	index@(_ZN7cutlass13device_kernelINS_4conv6kernel13ConvUniversalINS1_16ConvProblemShapeILNS1_8OperatorE2ELi3EEENS1_10collective14CollectiveConvINS1_47MainloopSm100TmaUmmaWarpSpecializedImplicitGemmILS5_2ELi24ELi3ELi1ELi2EN4cute5tupleIJNSA_1CILi1EEESD_SD_EEEEENSB_IJNSC_ILi128EEENSB_IJSG_EEENSB_IJNSC_ILi32EEEEEEEEENS_12float_e4m3_tESL_NSA_8TiledMMAINSA_8MMA_AtomIJNSA_10MMA_TraitsINSA_19SM100_MMA_F8F6F4_SSEJSL_SL_fSG_SG_NSA_17integral_constantINSA_4UMMA5MajorELSS_1EEEST_NSQ_INSR_7ScaleInELSU_0EEESV_EEEEEENSA_6LayoutISE_NSB_IJNSC_ILi0EEESZ_SZ_EEEEENSB_IJNSA_10UnderscoreES12_S12_EEEEENS7_6detail27Sm100ImplicitGemmTileTraitsINSA_13SM90_TMA_LOADENSA_14ComposedLayoutINSA_7SwizzleILi3ELi4ELi3EEENSA_18smem_ptr_flag_bitsILi8EEENSY_INSB_IJSG_NSC_ILi8EEEEEENSB_IJSD_SG_EEEEEEEvEENS16_INSA_20SM90_TMA_LOAD_IM2COLES1H_vEEEENS_8epilogue10collective18CollectiveEpilogueINS1M_23Sm100TmaWarpSpecializedILi2ELi2ELi64ELb0ELb0EEEJSK_NSB_IJNSY_ISG_SD_EENSY_INSC_ILi64EEESD_EEEEESL_NSB_IJlNSB_IJSD_lllEEESZ_EEESL_S1W_NS1M_6fusion15FusionCallbacksIS1Q_NS1X_17LinearCombinationISL_fSL_fLNS_15FloatRoundStyleE2EEESK_S1U_JEEENSA_5SM1004TMEM4LOAD26SM100_TMEM_LOAD_32dp32b64xES17_NS18_INS19_ILi2ELi4ELi3EEES1C_NSY_INSB_IJS1D_S1S_EEENSB_IJS1S_SD_EEEEEEENSA_39AutoVectorizingCopyWithAssumedAlignmentILi128EEENSA_14SM90_TMA_STOREES2B_S2D_S2D_EEEvvEEEEvNT_6ParamsE)
	.align		4
        /*000c*/ 	.word	index@(__assertfail)
	.align		4
        /*0010*/ 	.word	0x00000000
	.align		4
        /*0014*/ 	.word	0xfffffffe
	.align		4
        /*0018*/ 	.word	0x00000000
	.align		4
        /*001c*/ 	.word	0xfffffffd
	.align		4
        /*0020*/ 	.word	0x00000000
	.align		4
        /*0024*/ 	.word	0xfffffffc


//--------------------- .nv.constant4             --------------------------
	.section	.nv.constant4,"a",@progbits
	.align	8
	.align		8
.nv.constant4:
        /*0000*/ 	.dword	__assertfail
	.align		8
        /*0008*/ 	.dword	__unnamed_1
	.align		8
        /*0010*/ 	.dword	__unnamed_2
	.align		8
        /*0018*/ 	.dword	_ZN39_INTERNAL_fbede818_4_k_cu_efbcde09_41974cuda3std3__45__cpo5beginE
	.align		8
        /*0020*/ 	.dword	_ZN39_INTERNAL_fbede818_4_k_cu_efbcde09_41974cuda3std3__45__cpo3endE
	.align		8
        /*0028*/ 	.dword	_ZN39_INTERNAL_fbede818_4_k_cu_efbcde09_41974cuda3std3__45__cpo6cbeginE
	.align		8
        /*0030*/ 	.dword	_ZN39_INTERNAL_fbede818_4_k_cu_efbcde09_41974cuda3std3__45__cpo4cendE
	.align		8
        /*0038*/ 	.dword	_ZN39_INTERNAL_fbede818_4_k_cu_efbcde09_41974cuda3std3__441_GLOBAL__N__fbede818_4_k_cu_efbcde09_41976ignoreE
	.align		8
        /*0040*/ 	.dword	_ZN39_INTERNAL_fbede818_4_k_cu_efbcde09_41974cuda3std3__419piecewise_constructE
	.align		8
        /*0048*/ 	.dword	_ZN39_INTERNAL_fbede818_4_k_cu_efbcde09_41974cuda3std3__48in_placeE
	.align		8
        /*0050*/ 	.dword	_ZN39_INTERNAL_fbede818_4_k_cu_efbcde09_41974cuda3std6ranges3__45__cpo4swapE
	.align		8
        /*0058*/ 	.dword	_ZN39_INTERNAL_fbede818_4_k_cu_efbcde09_41974cuda3std6ranges3__45__cpo9iter_moveE
	.align		8
        /*0060*/ 	.dword	_ZN39_INTERNAL_fbede818_4_k_cu_efbcde09_41974cute7productE
	.align		8
        /*0068*/ 	.dword	_ZN39_INTERNAL_fbede818_4_k_cu_efbcde09_41974cute1_E
	.align		8
        /*0070*/ 	.dword	$str$27
	.align		8
        /*0078*/ 	.dword	$str$28
	.align		8
        /*0080*/ 	.dword	$str$29
	.align		8
        /*0088*/ 	.dword	$str$30


//--------------------- .text._ZN7cutlass13device_kernelINS_4conv6kernel13ConvUniversalINS1_16ConvProblemShapeILNS1_8OperatorE2ELi3EEENS1_10collective14CollectiveConvINS1_47MainloopSm100TmaUmmaWarpSpecializedImplicitGemmILS5_2ELi24ELi3ELi1ELi2EN4cute5tupleIJNSA_1CILi1EEESD_SD_EEEEENSB_IJNSC_ILi128EEENSB_IJSG_EEENSB_IJNSC_ILi32EEEEEEEEENS_12float_e4m3_tESL_NSA_8TiledMMAINSA_8MMA_AtomIJNSA_10MMA_TraitsINSA_19SM100_MMA_F8F6F4_SSEJSL_SL_fSG_SG_NSA_17integral_constantINSA_4UMMA5MajorELSS_1EEEST_NSQ_INSR_7ScaleInELSU_0EEESV_EEEEEENSA_6LayoutISE_NSB_IJNSC_ILi0EEESZ_SZ_EEEEENSB_IJNSA_10UnderscoreES12_S12_EEEEENS7_6detail27Sm100ImplicitGemmTileTraitsINSA_13SM90_TMA_LOADENSA_14ComposedLayoutINSA_7SwizzleILi3ELi4ELi3EEENSA_18smem_ptr_flag_bitsILi8EEENSY_INSB_IJSG_NSC_ILi8EEEEEENSB_IJSD_SG_EEEEEEEvEENS16_INSA_20SM90_TMA_LOAD_IM2COLES1H_vEEEENS_8epilogue10collective18CollectiveEpilogueINS1M_23Sm100TmaWarpSpecializedILi2ELi2ELi64ELb0ELb0EEEJSK_NSB_IJNSY_ISG_SD_EENSY_INSC_ILi64EEESD_EEEEESL_NSB_IJlNSB_IJSD_lllEEESZ_EEESL_S1W_NS1M_6fusion15FusionCallbacksIS1Q_NS1X_17LinearCombinationISL_fSL_fLNS_15FloatRoundStyleE2EEESK_S1U_JEEENSA_5SM1004TMEM4LOAD26SM100_TMEM_LOAD_32dp32b64xES17_NS18_INS19_ILi2ELi4ELi3EEES1C_NSY_INSB_IJS1D_S1S_EEENSB_IJS1S_SD_EEEEEEENSA_39AutoVectorizingCopyWithAssumedAlignmentILi128EEENSA_14SM90_TMA_STOREES2B_S2D_S2D_EEEvvEEEEvNT_6ParamsE --------------------------
	.section	.text._ZN7cutlass13device_kernelINS_4conv6kernel13ConvUniversalINS1_16ConvProblemShapeILNS1_8OperatorE2ELi3EEENS1_10collective14CollectiveConvINS1_47MainloopSm100TmaUmmaWarpSpecializedImplicitGemmILS5_2ELi24ELi3ELi1ELi2EN4cute5tupleIJNSA_1CILi1EEESD_SD_EEEEENSB_IJNSC_ILi128EEENSB_IJSG_EEENSB_IJNSC_ILi32EEEEEEEEENS_12float_e4m3_tESL_NSA_8TiledMMAINSA_8MMA_AtomIJNSA_10MMA_TraitsINSA_19SM100_MMA_F8F6F4_SSEJSL_SL_fSG_SG_NSA_17integral_constantINSA_4UMMA5MajorELSS_1EEEST_NSQ_INSR_7ScaleInELSU_0EEESV_EEEEEENSA_6LayoutISE_NSB_IJNSC_ILi0EEESZ_SZ_EEEEENSB_IJNSA_10UnderscoreES12_S12_EEEEENS7_6detail27Sm100ImplicitGemmTileTraitsINSA_13SM90_TMA_LOADENSA_14ComposedLayoutINSA_7SwizzleILi3ELi4ELi3EEENSA_18smem_ptr_flag_bitsILi8EEENSY_INSB_IJSG_NSC_ILi8EEEEEENSB_IJSD_SG_EEEEEEEvEENS16_INSA_20SM90_TMA_LOAD_IM2COLES1H_vEEEENS_8epilogue10collective18CollectiveEpilogueINS1M_23Sm100TmaWarpSpecializedILi2ELi2ELi64ELb0ELb0EEEJSK_NSB_IJNSY_ISG_SD_EENSY_INSC_ILi64EEESD_EEEEESL_NSB_IJlNSB_IJSD_lllEEESZ_EEESL_S1W_NS1M_6fusion15FusionCallbacksIS1Q_NS1X_17LinearCombinationISL_fSL_fLNS_15FloatRoundStyleE2EEESK_S1U_JEEENSA_5SM1004TMEM4LOAD26SM100_TMEM_LOAD_32dp32b64xES17_NS18_INS19_ILi2ELi4ELi3EEES1C_NSY_INSB_IJS1D_S1S_EEENSB_IJS1S_SD_EEEEEEENSA_39AutoVectorizingCopyWithAssumedAlignmentILi128EEENSA_14SM90_TMA_STOREES2B_S2D_S2D_EEEvvEEEEvNT_6ParamsE,"ax",@progbits
	.align	128
.text._ZN7cutlass13device_kernelINS_4conv6kernel13ConvUniversalINS1_16ConvProblemShapeILNS1_8OperatorE2ELi3EEENS1_10collective14CollectiveConvINS1_47MainloopSm100TmaUmmaWarpSpecializedImplicitGemmILS5_2ELi24ELi3ELi1ELi2EN4cute5tupleIJNSA_1CILi1EEESD_SD_EEEEENSB_IJNSC_ILi128EEENSB_IJSG_EEENSB_IJNSC_ILi32EEEEEEEEENS_12float_e4m3_tESL_NSA_8TiledMMAINSA_8MMA_AtomIJNSA_10MMA_TraitsINSA_19SM100_MMA_F8F6F4_SSEJSL_SL_fSG_SG_NSA_17integral_constantINSA_4UMMA5MajorELSS_1EEEST_NSQ_INSR_7ScaleInELSU_0EEESV_EEEEEENSA_6LayoutISE_NSB_IJNSC_ILi0EEESZ_SZ_EEEEENSB_IJNSA_10UnderscoreES12_S12_EEEEENS7_6detail27Sm100ImplicitGemmTileTraitsINSA_13SM90_TMA_LOADENSA_14ComposedLayoutINSA_7SwizzleILi3ELi4ELi3EEENSA_18smem_ptr_flag_bitsILi8EEENSY_INSB_IJSG_NSC_ILi8EEEEEENSB_IJSD_SG_EEEEEEEvEENS16_INSA_20SM90_TMA_LOAD_IM2COLES1H_vEEEENS_8epilogue10collective18CollectiveEpilogueINS1M_23Sm100TmaWarpSpecializedILi2ELi2ELi64ELb0ELb0EEEJSK_NSB_IJNSY_ISG_SD_EENSY_INSC_ILi64EEESD_EEEEESL_NSB_IJlNSB_IJSD_lllEEESZ_EEESL_S1W_NS1M_6fusion15FusionCallbacksIS1Q_NS1X_17LinearCombinationISL_fSL_fLNS_15FloatRoundStyleE2EEESK_S1U_JEEENSA_5SM1004TMEM4LOAD26SM100_TMEM_LOAD_32dp32b64xES17_NS18_INS19_ILi2ELi4ELi3EEES1C_NSY_INSB_IJS1D_S1S_EEENSB_IJS1S_SD_EEEEEEENSA_39AutoVectorizingCopyWithAssumedAlignmentILi128EEENSA_14SM90_TMA_STOREES2B_S2D_S2D_EEEvvEEEEvNT_6ParamsE:
        .type           _ZN7cutlass13device_kernelINS_4conv6kernel13ConvUniversalINS1_16ConvProblemShapeILNS1_8OperatorE2ELi3EEENS1_10collective14CollectiveConvINS1_47MainloopSm100TmaUmmaWarpSpecializedImplicitGemmILS5_2ELi24ELi3ELi1ELi2EN4cute5tupleIJNSA_1CILi1EEESD_SD_EEEEENSB_IJNSC_ILi128EEENSB_IJSG_EEENSB_IJNSC_ILi32EEEEEEEEENS_12float_e4m3_tESL_NSA_8TiledMMAINSA_8MMA_AtomIJNSA_10MMA_TraitsINSA_19SM100_MMA_F8F6F4_SSEJSL_SL_fSG_SG_NSA_17integral_constantINSA_4UMMA5MajorELSS_1EEEST_NSQ_INSR_7ScaleInELSU_0EEESV_EEEEEENSA_6LayoutISE_NSB_IJNSC_ILi0EEESZ_SZ_EEEEENSB_IJNSA_10UnderscoreES12_S12_EEEEENS7_6detail27Sm100ImplicitGemmTileTraitsINSA_13SM90_TMA_LOADENSA_14ComposedLayoutINSA_7SwizzleILi3ELi4ELi3EEENSA_18smem_ptr_flag_bitsILi8EEENSY_INSB_IJSG_NSC_ILi8EEEEEENSB_IJSD_SG_EEEEEEEvEENS16_INSA_20SM90_TMA_LOAD_IM2COLES1H_vEEEENS_8epilogue10collective18CollectiveEpilogueINS1M_23Sm100TmaWarpSpecializedILi2ELi2ELi64ELb0ELb0EEEJSK_NSB_IJNSY_ISG_SD_EENSY_INSC_ILi64EEESD_EEEEESL_NSB_IJlNSB_IJSD_lllEEESZ_EEESL_S1W_NS1M_6fusion15FusionCallbacksIS1Q_NS1X_17LinearCombinationISL_fSL_fLNS_15FloatRoundStyleE2EEESK_S1U_JEEENSA_5SM1004TMEM4LOAD26SM100_TMEM_LOAD_32dp32b64xES17_NS18_INS19_ILi2ELi4ELi3EEES1C_NSY_INSB_IJS1D_S1S_EEENSB_IJS1S_SD_EEEEEEENSA_39AutoVectorizingCopyWithAssumedAlignmentILi128EEENSA_14SM90_TMA_STOREES2B_S2D_S2D_EEEvvEEEEvNT_6ParamsE,@function
        .size           _ZN7cutlass13device_kernelINS_4conv6kernel13ConvUniversalINS1_16ConvProblemShapeILNS1_8OperatorE2ELi3EEENS1_10collective14CollectiveConvINS1_47MainloopSm100TmaUmmaWarpSpecializedImplicitGemmILS5_2ELi24ELi3ELi1ELi2EN4cute5tupleIJNSA_1CILi1EEESD_SD_EEEEENSB_IJNSC_ILi128EEENSB_IJSG_EEENSB_IJNSC_ILi32EEEEEEEEENS_12float_e4m3_tESL_NSA_8TiledMMAINSA_8MMA_AtomIJNSA_10MMA_TraitsINSA_19SM100_MMA_F8F6F4_SSEJSL_SL_fSG_SG_NSA_17integral_constantINSA_4UMMA5MajorELSS_1EEEST_NSQ_INSR_7ScaleInELSU_0EEESV_EEEEEENSA_6LayoutISE_NSB_IJNSC_ILi0EEESZ_SZ_EEEEENSB_IJNSA_10UnderscoreES12_S12_EEEEENS7_6detail27Sm100ImplicitGemmTileTraitsINSA_13SM90_TMA_LOADENSA_14ComposedLayoutINSA_7SwizzleILi3ELi4ELi3EEENSA_18smem_ptr_flag_bitsILi8EEENSY_INSB_IJSG_NSC_ILi8EEEEEENSB_IJSD_SG_EEEEEEEvEENS16_INSA_20SM90_TMA_LOAD_IM2COLES1H_vEEEENS_8epilogue10collective18CollectiveEpilogueINS1M_23Sm100TmaWarpSpecializedILi2ELi2ELi64ELb0ELb0EEEJSK_NSB_IJNSY_ISG_SD_EENSY_INSC_ILi64EEESD_EEEEESL_NSB_IJlNSB_IJSD_lllEEESZ_EEESL_S1W_NS1M_6fusion15FusionCallbacksIS1Q_NS1X_17LinearCombinationISL_fSL_fLNS_15FloatRoundStyleE2EEESK_S1U_JEEENSA_5SM1004TMEM4LOAD26SM100_TMEM_LOAD_32dp32b64xES17_NS18_INS19_ILi2ELi4ELi3EEES1C_NSY_INSB_IJS1D_S1S_EEENSB_IJS1S_SD_EEEEEEENSA_39AutoVectorizingCopyWithAssumedAlignmentILi128EEENSA_14SM90_TMA_STOREES2B_S2D_S2D_EEEvvEEEEvNT_6ParamsE,(.L_x_194 - _ZN7cutlass13device_kernelINS_4conv6kernel13ConvUniversalINS1_16ConvProblemShapeILNS1_8OperatorE2ELi3EEENS1_10collective14CollectiveConvINS1_47MainloopSm100TmaUmmaWarpSpecializedImplicitGemmILS5_2ELi24ELi3ELi1ELi2EN4cute5tupleIJNSA_1CILi1EEESD_SD_EEEEENSB_IJNSC_ILi128EEENSB_IJSG_EEENSB_IJNSC_ILi32EEEEEEEEENS_12float_e4m3_tESL_NSA_8TiledMMAINSA_8MMA_AtomIJNSA_10MMA_TraitsINSA_19SM100_MMA_F8F6F4_SSEJSL_SL_fSG_SG_NSA_17integral_constantINSA_4UMMA5MajorELSS_1EEEST_NSQ_INSR_7ScaleInELSU_0EEESV_EEEEEENSA_6LayoutISE_NSB_IJNSC_ILi0EEESZ_SZ_EEEEENSB_IJNSA_10UnderscoreES12_S12_EEEEENS7_6detail27Sm100ImplicitGemmTileTraitsINSA_13SM90_TMA_LOADENSA_14ComposedLayoutINSA_7SwizzleILi3ELi4ELi3EEENSA_18smem_ptr_flag_bitsILi8EEENSY_INSB_IJSG_NSC_ILi8EEEEEENSB_IJSD_SG_EEEEEEEvEENS16_INSA_20SM90_TMA_LOAD_IM2COLES1H_vEEEENS_8epilogue10collective18CollectiveEpilogueINS1M_23Sm100TmaWarpSpecializedILi2ELi2ELi64ELb0ELb0EEEJSK_NSB_IJNSY_ISG_SD_EENSY_INSC_ILi64EEESD_EEEEESL_NSB_IJlNSB_IJSD_lllEEESZ_EEESL_S1W_NS1M_6fusion15FusionCallbacksIS1Q_NS1X_17LinearCombinationISL_fSL_fLNS_15FloatRoundStyleE2EEESK_S1U_JEEENSA_5SM1004TMEM4LOAD26SM100_TMEM_LOAD_32dp32b64xES17_NS18_INS19_ILi2ELi4ELi3EEES1C_NSY_INSB_IJS1D_S1S_EEENSB_IJS1S_SD_EEEEEEENSA_39AutoVectorizingCopyWithAssumedAlignmentILi128EEENSA_14SM90_TMA_STOREES2B_S2D_S2D_EEEvvEEEEvNT_6ParamsE)
        .other          _ZN7cutlass13device_kernelINS_4conv6kernel13ConvUniversalINS1_16ConvProblemShapeILNS1_8OperatorE2ELi3EEENS1_10collective14CollectiveConvINS1_47MainloopSm100TmaUmmaWarpSpecializedImplicitGemmILS5_2ELi24ELi3ELi1ELi2EN4cute5tupleIJNSA_1CILi1EEESD_SD_EEEEENSB_IJNSC_ILi128EEENSB_IJSG_EEENSB_IJNSC_ILi32EEEEEEEEENS_12float_e4m3_tESL_NSA_8TiledMMAINSA_8MMA_AtomIJNSA_10MMA_TraitsINSA_19SM100_MMA_F8F6F4_SSEJSL_SL_fSG_SG_NSA_17integral_constantINSA_4UMMA5MajorELSS_1EEEST_NSQ_INSR_7ScaleInELSU_0EEESV_EEEEEENSA_6LayoutISE_NSB_IJNSC_ILi0EEESZ_SZ_EEEEENSB_IJNSA_10UnderscoreES12_S12_EEEEENS7_6detail27Sm100ImplicitGemmTileTraitsINSA_13SM90_TMA_LOADENSA_14ComposedLayoutINSA_7SwizzleILi3ELi4ELi3EEENSA_18smem_ptr_flag_bitsILi8EEENSY_INSB_IJSG_NSC_ILi8EEEEEENSB_IJSD_SG_EEEEEEEvEENS16_INSA_20SM90_TMA_LOAD_IM2COLES1H_vEEEENS_8epilogue10collective18CollectiveEpilogueINS1M_23Sm100TmaWarpSpecializedILi2ELi2ELi64ELb0ELb0EEEJSK_NSB_IJNSY_ISG_SD_EENSY_INSC_ILi64EEESD_EEEEESL_NSB_IJlNSB_IJSD_lllEEESZ_EEESL_S1W_NS1M_6fusion15FusionCallbacksIS1Q_NS1X_17LinearCombinationISL_fSL_fLNS_15FloatRoundStyleE2EEESK_S1U_JEEENSA_5SM1004TMEM4LOAD26SM100_TMEM_LOAD_32dp32b64xES17_NS18_INS19_ILi2ELi4ELi3EEES1C_NSY_INSB_IJS1D_S1S_EEENSB_IJS1S_SD_EEEEEEENSA_39AutoVectorizingCopyWithAssumedAlignmentILi128EEENSA_14SM90_TMA_STOREES2B_S2D_S2D_EEEvvEEEEvNT_6ParamsE,@"STO_CUDA_ENTRY STV_DEFAULT"
_ZN7cutlass13device_kernelINS_4conv6kernel13ConvUniversalINS1_16ConvProblemShapeILNS1_8OperatorE2ELi3EEENS1_10collective14CollectiveConvINS1_47MainloopSm100TmaUmmaWarpSpecializedImplicitGemmILS5_2ELi24ELi3ELi1ELi2EN4cute5tupleIJNSA_1CILi1EEESD_SD_EEEEENSB_IJNSC_ILi128EEENSB_IJSG_EEENSB_IJNSC_ILi32EEEEEEEEENS_12float_e4m3_tESL_NSA_8TiledMMAINSA_8MMA_AtomIJNSA_10MMA_TraitsINSA_19SM100_MMA_F8F6F4_SSEJSL_SL_fSG_SG_NSA_17integral_constantINSA_4UMMA5MajorELSS_1EEEST_NSQ_INSR_7ScaleInELSU_0EEESV_EEEEEENSA_6LayoutISE_NSB_IJNSC_ILi0EEESZ_SZ_EEEEENSB_IJNSA_10UnderscoreES12_S12_EEEEENS7_6detail27Sm100ImplicitGemmTileTraitsINSA_13SM90_TMA_LOADENSA_14ComposedLayoutINSA_7SwizzleILi3ELi4ELi3EEENSA_18smem_ptr_flag_bitsILi8EEENSY_INSB_IJSG_NSC_ILi8EEEEEENSB_IJSD_SG_EEEEEEEvEENS16_INSA_20SM90_TMA_LOAD_IM2COLES1H_vEEEENS_8epilogue10collective18CollectiveEpilogueINS1M_23Sm100TmaWarpSpecializedILi2ELi2ELi64ELb0ELb0EEEJSK_NSB_IJNSY_ISG_SD_EENSY_INSC_ILi64EEESD_EEEEESL_NSB_IJlNSB_IJSD_lllEEESZ_EEESL_S1W_NS1M_6fusion15FusionCallbacksIS1Q_NS1X_17LinearCombinationISL_fSL_fLNS_15FloatRoundStyleE2EEESK_S1U_JEEENSA_5SM1004TMEM4LOAD26SM100_TMEM_LOAD_32dp32b64xES17_NS18_INS19_ILi2ELi4ELi3EEES1C_NSY_INSB_IJS1D_S1S_EEENSB_IJS1S_SD_EEEEEEENSA_39AutoVectorizingCopyWithAssumedAlignmentILi128EEENSA_14SM90_TMA_STOREES2B_S2D_S2D_EEEvvEEEEvNT_6ParamsE:
[----:B------:R-:W1:Y:S01]  /*0000*/  LDC R1, c[0x0][0x37c] ;  /* 0x0000df00ff017b82 */ /* 0x000e620000000800 */
[----:B------:R-:W2:Y:S01]  /*0010*/  S2R R166, SR_TID.X ;  /* 0x0000000000a67919 */ /* 0x000ea20000002100 */
[----:B------:R-:W3:Y:S01]  /*0020*/  LDCU.64 UR8, c[0x0][0x990] ;  /* 0x00013200ff0877ac */ /* 0x000ee20008000a00 */
[----:B-1----:R-:W-:Y:S01]  /*0030*/  VIADD R1, R1, 0xfffffff8 ;  /* 0xfffffff801017836 */ /* 0x002fe20000000000 */
[----:B------:R-:W-:Y:S02]  /*0040*/  PRMT R169, RZ, 0x7610, R169 ;  /* 0x00007610ffa97816 */ /* 0x000fe400000000a9 */
[----:B------:R-:W-:Y:S01]  /*0050*/  ELECT P3, URZ, PT ;  /* 0x0000000000ff782f */ /* 0x000fe20003860000 */
[----:B---3--:R-:W-:-:S04]  /*0060*/  UISETP.NE.U32.AND UP0, UPT, UR8, URZ, UPT ;  /* 0x000000ff0800728c */ /* 0x008fc8000bf05070 */
[----:B------:R-:W-:Y:S01]  /*0070*/  UISETP.NE.AND.EX UP0, UPT, UR9, URZ, UPT, UP0 ;  /* 0x000000ff0900728c */ /* 0x000fe2000bf05300 */
[----:B--2---:R-:W-:-:S05]  /*0080*/  SHF.R.U32.HI R170, RZ, 0x5, R166 ;  /* 0x00000005ffaa7819 */ /* 0x004fca00000116a6 */
[----:B------:R-:W1:Y:S02]  /*0090*/  SHFL.IDX PT, R0, R170, RZ, 0x1f ;  /* 0x00001fffaa007589 */ /* 0x000e6400000e0000 */
[----:B-1----:R-:W-:Y:S01]  /*00a0*/  R2UR UR18, R0 ;  /* 0x00000000001272ca */ /* 0x002fe200000e0000 */
[----:B------:R-:W-:-:S14]  /*00b0*/  BRA.U UP0, `(.L_x_0) ;  /* 0x0000000100307547 */ /* 0x000fdc000b800000 */
[----:B------:R-:W1:Y:S02]  /*00c0*/  LDCU.64 UR4, c[0x0][0x988] ;  /* 0x00013100ff0477ac */ /* 0x000e640008000a00 */
[----:B-1----:R-:W-:-:S04]  /*00d0*/  UISETP.NE.U32.AND UP0, UPT, UR4, URZ, UPT ;  /* 0x000000ff0400728c */ /* 0x002fc8000bf05070 */
[----:B------:R-:W-:-:S09]  /*00e0*/  UISETP.NE.AND.EX UP0, UPT, UR5, URZ, UPT, UP0 ;  /* 0x000000ff0500728c */ /* 0x000fd2000bf05300 */
[----:B------:R-:W-:Y:S05]  /*00f0*/  BRA.U !UP0, `(.L_x_1) ;  /* 0x0000000108147547 */ /* 0x000fea000b800000 */
[----:B------:R-:W1:Y:S01]  /*0100*/  LDC.64 R2, c[0x0][0x988] ;  /* 0x00026200ff027b82 */ /* 0x000e620000000a00 */
[----:B------:R-:W1:Y:S02]  /*0110*/  LDCU.64 UR4, c[0x0][0x358] ;  /* 0x00006b00ff0477ac */ /* 0x000e640008000a00 */
[----:B-1----:R1:W5:Y:S01]  /*0120*/  LDG.E R73, desc[UR4][R2.64] ;  /* 0x0000000402497981 */ /* 0x002362000c1e1900 */
[----:B------:R-:W-:Y:S01]  /*0130*/  HFMA2 R169, -RZ, RZ, 0, 5.9604644775390625e-08 ;  /* 0x00000001ffa97431 */ /* 0x000fe200000001ff */
[----:B------:R-:W-:Y:S05]  /*0140*/  BRA `(.L_x_0) ;  /* 0x00000000000c7947 */ /* 0x000fea0003800000 */
.L_x_1:
[----:B------:R-:W1:Y:S01]  /*0150*/  LDCU UR4, c[0x0][0x980] ;  /* 0x00013000ff0477ac */ /* 0x000e620008000800 */
[----:B------:R-:W-:Y:S01]  /*0160*/  HFMA2 R169, -RZ, RZ, 0, 5.9604644775390625e-08 ;  /* 0x00000001ffa97431 */ /* 0x000fe200000001ff */
[----:B-1----:R-:W-:-:S07]  /*0170*/  MOV R73, UR4 ;  /* 0x0000000400497c02 */ /* 0x002fce0008000f00 */
.L_x_0:
[----:B------:R-:W2:Y:S02]  /*0180*/  LDCU.64 UR4, c[0x0][0x9b0] ;  /* 0x00013600ff0477ac */ /* 0x000ea40008000a00 */
[----:B--2---:R-:W-:-:S04]  /*0190*/  UISETP.NE.U32.AND UP0, UPT, UR4, URZ, UPT ;  /* 0x000000ff0400728c */ /* 0x004fc8000bf05070 */
[----:B------:R-:W-:-:S09]  /*01a0*/  UISETP.NE.AND.EX UP0, UPT, UR5, URZ, UPT, UP0 ;  /* 0x000000ff0500728c */ /* 0x000fd2000bf05300 */
[----:B------:R-:W-:Y:S05]  /*01b0*/  BRA.U UP0, `(.L_x_2) ;  /* 0x0000000100287547 */ /* 0x000fea000b800000 */
[----:B------:R-:W2:Y:S02]  /*01c0*/  LDCU.64 UR4, c[0x0][0x9a8] ;  /* 0x00013500ff0477ac */ /* 0x000ea40008000a00 */
[----:B--2---:R-:W-:-:S04]  /*01d0*/  UISETP.NE.U32.AND UP0, UPT, UR4, URZ, UPT ;  /* 0x000000ff0400728c */ /* 0x004fc8000bf05070 */
[----:B------:R-:W-:-:S09]  /*01e0*/  UISETP.NE.AND.EX UP0, UPT, UR5, URZ, UPT, UP0 ;  /* 0x000000ff0500728c */ /* 0x000fd2000bf05300 */
[----:B------:R-:W-:Y:S05]  /*01f0*/  BRA.U !UP0, `(.L_x_3) ;  /* 0x0000000108107547 */ /* 0x000fea000b800000 */
[----:B------:R-:W2:Y:S01]  /*0200*/  LDC.64 R70, c[0x0][0x9a8] ;  /* 0x00026a00ff467b82 */ /* 0x000ea20000000a00 */
[----:B------:R-:W2:Y:S02]  /*0210*/  LDCU.64 UR4, c[0x0][0x358] ;  /* 0x00006b00ff0477ac */ /* 0x000ea40008000a00 */
[----:B--2---:R2:W5:Y:S01]  /*0220*/  LDG.E R70, desc[UR4][R70.64] ;  /* 0x0000000446467981 */ /* 0x004562000c1e1900 */
[----:B------:R-:W-:Y:S05]  /*0230*/  BRA `(.L_x_2) ;  /* 0x0000000000087947 */ /* 0x000fea0003800000 */
.L_x_3:
[----:B------:R-:W2:Y:S02]  /*0240*/  LDCU UR4, c[0x0][0x9a0] ;  /* 0x00013400ff0477ac */ /* 0x000ea40008000800 */
[----:B--2---:R-:W-:Y:S02]  /*0250*/  MOV R70, UR4 ;  /* 0x0000000400467c02 */ /* 0x004fe40008000f00 */
.L_x_2:
[----:B------:R-:W-:Y:S01]  /*0260*/  IMAD.U32 R0, RZ, RZ, UR18 ;  /* 0x00000012ff007e24 */ /* 0x000fe2000f8e00ff */
[----:B------:R-:W-:Y:S04]  /*0270*/  BSSY.RECONVERGENT B0, `(.L_x_4) ;  /* 0x000000c000007945 */ /* 0x000fe80003800200 */
[C---:B------:R-:W-:Y:S02]  /*0280*/  ISETP.NE.OR P1, PT, R0.reuse, 0x1, !P3 ;  /* 0x000000010000780c */ /* 0x040fe40005f25670 */
[----:B------:R-:W-:-:S11]  /*0290*/  ISETP.NE.OR P0, PT, R0, 0x3, !P3 ;  /* 0x000000030000780c */ /* 0x000fd60005f05670 */
[----:B------:R-:W-:Y:S05]  /*02a0*/  @P1 BRA `(.L_x_5) ;  /* 0x0000000000201947 */ /* 0x000fea0003800000 */
[----:B------:R-:W3:Y:S02]  /*02b0*/  LDCU.64 UR4, c[0x0][0x348] ;  /* 0x00006900ff0477ac */ /* 0x000ee40008000a00 */
[----:B---3--:R-:W-:Y:S02]  /*02c0*/  UIADD3 UR6, UP1, UPT, UR4, 0x80, URZ ;  /* 0x0000008004067890 */ /* 0x008fe4000ff3e0ff */
[----:B------:R-:W-:Y:S02]  /*02d0*/  UIADD3 UR4, UP0, UPT, UR4, 0x180, URZ ;  /* 0x0000018004047890 */ /* 0x000fe4000ff1e0ff */
[----:B------:R-:W-:Y:S02]  /*02e0*/  UIADD3.X UR7, UPT, UPT, URZ, UR5, URZ, UP1, !UPT ;  /* 0x00000005ff077290 */ /* 0x000fe40008ffe4ff */
[----:B------:R-:W-:-:S07]  /*02f0*/  UIADD3.X UR5, UPT, UPT, URZ, UR5, URZ, UP0, !UPT ;  /* 0x00000005ff057290 */ /* 0x000fce00087fe4ff */
[----:B------:R3:W-:Y:S02]  /*0300*/  UTMACCTL.PF [UR6] ;  /* 0x00000000060079b9 */ /* 0x0007e40008040000 */
[----:B------:R3:W-:Y:S02]  /*0310*/  UTMACCTL.PF [UR4] ;  /* 0x00000000040079b9 */ /* 0x0007e40008040000 */
[----:B---3--:R-:W-:Y:S01]  /*0320*/  NOP ;  /* 0x0000000000007918 */ /* 0x008fe20000000000 */
.L_x_5:
[----:B------:R-:W-:Y:S05]  /*0330*/  BSYNC.RECONVERGENT B0 ;  /* 0x0000000000007941 */ /* 0x000fea0003800200 */
.L_x_4:
[----:B------:R-:W-:Y:S04]  /*0340*/  BSSY.RECONVERGENT B0, `(.L_x_6) ;  /* 0x000000a000007945 */ /* 0x000fe80003800200 */
        /* <DEDUP_REMOVED lines=9> */
.L_x_7:
[----:B------:R-:W-:Y:S05]  /*03e0*/  BSYNC.RECONVERGENT B0 ;  /* 0x0000000000007941 */ /* 0x000fea0003800200 */
.L_x_6:
[----:B------:R-:W3:Y:S01]  /*03f0*/  LDCU.64 UR4, c[0x0][0x988] ;  /* 0x00013100ff0477ac */ /* 0x000ee20008000a00 */
[----:B------:R-:W-:Y:S02]  /*0400*/  UISETP.EQ.U32.AND UP2, UPT, UR8, URZ, UPT ;  /* 0x000000ff0800728c */ /* 0x000fe4000bf42070 */
[----:B------:R-:W-:Y:S02]  /*0410*/  UPLOP3.LUT UP3, UPT, UPT, UPT, UPT, 0x80, 0x8 ;  /* 0x000000000008789c */ /* 0x000fe40003f6f070 */
[----:B---3--:R-:W-:-:S04]  /*0420*/  UISETP.NE.U32.AND UP0, UPT, UR4, URZ, UPT ;  /* 0x000000ff0400728c */ /* 0x008fc8000bf05070 */
[----:B------:R-:W-:-:S04]  /*0430*/  UISETP.NE.AND.EX UP1, UPT, UR5, URZ, UPT, UP0 ;  /* 0x000000ff0500728c */ /* 0x000fc8000bf25300 */
[----:B------:R-:W-:-:S04]  /*0440*/  UISETP.EQ.OR.EX UP4, UPT, UR9, URZ, !UP1, UP2 ;  /* 0x000000ff0900728c */ /* 0x000fc8000cf82720 */
[----:B------:R-:W-:-:S06]  /*0450*/  UP2UR UR4, UPR, URZ, 0x10 ;  /* 0x00000010ff047883 */ /* 0x000fcc0008000000 */
[----:B------:R-:W-:Y:S01]  /*0460*/  MOV R173, UR4 ;  /* 0x0000000400ad7c02 */ /* 0x000fe20008000f00 */
[----:B------:R-:W-:Y:S06]  /*0470*/  BRA.U !UP4, `(.L_x_8) ;  /* 0x000000010c207547 */ /* 0x000fec000b800000 */
[----:B------:R-:W-:Y:S01]  /*0480*/  UISETP.NE.U32.AND UP2, UPT, UR8, URZ, UPT ;  /* 0x000000ff0800728c */ /* 0x000fe2000bf45070 */
[----:B-----5:R-:W-:Y:S01]  /*0490*/  FSETP.NEU.AND P0, PT, R73, RZ, PT ;  /* 0x000000ff4900720b */ /* 0x020fe20003f0d000 */
[----:B------:R-:W-:Y:S02]  /*04a0*/  USEL UR4, URZ, 0xffffffff, UP1 ;  /* 0xffffffffff047887 */ /* 0x000fe40008800000 */
[----:B------:R-:W-:-:S10]  /*04b0*/  UISETP.NE.AND.EX UP2, UPT, UR9, URZ, UPT, UP2 ;  /* 0x000000ff0900728c */ /* 0x000fd4000bf45320 */
[----:B------:R-:W-:Y:S01]  /*04c0*/  VOTEU.ANY UP0, P0 ;  /* 0x0000000000ff7886 */ /* 0x000fe20000000100 */
[----:B------:R-:W-:-:S04]  /*04d0*/  @!UP2 USEL UR4, URZ, 0xffffffff, UP0 ;  /* 0xffffffffff04a887 */ /* 0x000fc80008000000 */
[----:B------:R-:W-:-:S04]  /*04e0*/  ULOP3.LUT UR4, UR4, 0x1, URZ, 0xc0, !UPT ;  /* 0x0000000104047892 */ /* 0x000fc8000f8ec0ff */
[----:B------:R-:W-:-:S11]  /*04f0*/  UISETP.NE.U32.AND UP3, UPT, UR4, 0x1, UPT ;  /* 0x000000010400788c */ /* 0x000fd6000bf65070 */
.L_x_8:
[----:B-1----:R-:W1:Y:S01]  /*0500*/  SHFL.IDX PT, R2, R170, RZ, 0x1f ;  /* 0x00001fffaa027589 */ /* 0x002e6200000e0000 */
[----:B------:R-:W-:-:S04]  /*0510*/  UISETP.NE.AND UP0, UPT, UR18, 0x2, UPT ;  /* 0x000000021200788c */ /* 0x000fc8000bf05270 */
[----:B------:R-:W-:Y:S01]  /*0520*/  USEL UR52, URZ, 0x1, UP0 ;  /* 0x00000001ff347887 */ /* 0x000fe20008000000 */
[----:B-1----:R-:W-:-:S13]  /*0530*/  ISETP.NE.AND P0, PT, R2, RZ, PT ;  /* 0x000000ff0200720c */ /* 0x002fda0003f05270 */
[----:B------:R-:W-:Y:S05]  /*0540*/  @P0 BRA `(.L_x_9) ;  /* 0x0000000000f40947 */ /* 0x000fea0003800000 */
[----:B------:R-:W-:Y:S01]  /*0550*/  ELECT P0, URZ, PT ;  /* 0x0000000000ff782f */ /* 0x000fe20003800000 */
[----:B------:R-:W-:-:S12]  /*0560*/  BSSY.RECONVERGENT B0, `(.L_x_9) ;  /* 0x000003b000007945 */ /* 0x000fd80003800200 */
[----:B------:R-:W-:Y:S05]  /*0570*/  @!P0 BRA `(.L_x_10) ;  /* 0x0000000000e48947 */ /* 0x000fea0003800000 */
[----:B------:R-:W1:Y:S01]  /*0580*/  S2UR UR4, SR_CgaCtaId ;  /* 0x00000000000479c3 */ /* 0x000e620000008800 */
[----:B------:R-:W-:Y:S01]  /*0590*/  UMOV UR5, 0x400 ;  /* 0x0000040000057882 */ /* 0x000fe20000000000 */
[----:B------:R-:W-:Y:S02]  /*05a0*/  UMOV UR6, 0x1 ;  /* 0x0000000100067882 */ /* 0x000fe40000000000 */
[----:B------:R-:W-:-:S04]  /*05b0*/  UIADD3 UR6, UPT, UPT, -UR6, 0x100000, URZ ;  /* 0x0010000006067890 */ /* 0x000fc8000fffe1ff */
[----:B------:R-:W-:Y:S02]  /*05c0*/  USHF.L.U32 UR7, UR6, 0xb, URZ ;  /* 0x0000000b06077899 */ /* 0x000fe400080006ff */
[----:B------:R-:W-:Y:S02]  /*05d0*/  USHF.L.U32 UR6, UR6, 0x1, URZ ;  /* 0x0000000106067899 */ /* 0x000fe400080006ff */
[----:B-1----:R-:W-:Y:S01]  /*05e0*/  ULEA UR4, UR4, UR5, 0x18 ;  /* 0x0000000504047291 */ /* 0x002fe2000f8ec0ff */
[----:B------:R-:W1:Y:S11]  /*05f0*/  FENCE.VIEW.ASYNC.S ;  /* 0x00000000000073c6 */ /* 0x000e760000000000 */
[----:B-1----:R1:W3:Y:S01]  /*0600*/  SYNCS.EXCH.64 URZ, [UR4], UR6 ;  /* 0x0000000604ff75b2 */ /* 0x0022e20008000100 */
[----:B------:R1:W4:Y:S01]  /*0610*/  SYNCS.EXCH.64 URZ, [UR4+0xc0], UR6 ;  /* 0x0000c00604ff75b2 */ /* 0x0003220008000100 */
[----:B------:R1:W1:Y:S01]  /*0620*/  SYNCS.EXCH.64 URZ, [UR4+0x8], UR6 ;  /* 0x0000080604ff75b2 */ /* 0x0002620008000100 */
        /* <DEDUP_REMOVED lines=45> */
[----:B---34-:R-:W-:Y:S01]  /*0900*/  NOP ;  /* 0x0000000000007918 */ /* 0x018fe20000000000 */
.L_x_10:
[----:B-1----:R-:W-:Y:S05]  /*0910*/  BSYNC.RECONVERGENT B0 ;  /* 0x0000000000007941 */ /* 0x002fea0003800200 */
.L_x_9:
[----:B------:R-:W1:Y:S01]  /*0920*/  SHFL.IDX PT, R2, R170, RZ, 0x1f ;  /* 0x00001fffaa027589 */ /* 0x000e6200000e0000 */
[----:B------:R-:W-:Y:S01]  /*0930*/  NOP ;  /* 0x0000000000007918 */ /* 0x000fe20000000000 */
[----:B-1----:R-:W-:-:S13]  /*0940*/  ISETP.NE.AND P0, PT, R2, 0x1, PT ;  /* 0x000000010200780c */ /* 0x002fda0003f05270 */
[----:B------:R-:W-:Y:S05]  /*0950*/  @P0 BRA `(.L_x_11) ;  /* 0x0000000000480947 */ /* 0x000fea0003800000 */
[----:B------:R-:W1:Y:S01]  /*0960*/  S2UR UR4, SR_CgaCtaId ;  /* 0x00000000000479c3 */ /* 0x000e620000008800 */
[----:B------:R-:W-:Y:S01]  /*0970*/  UMOV UR5, 0x400 ;  /* 0x0000040000057882 */ /* 0x000fe20000000000 */
[----:B------:R-:W-:Y:S01]  /*0980*/  UMOV UR8, 0x20 ;  /* 0x0000002000087882 */ /* 0x000fe20000000000 */
[----:B------:R-:W-:Y:S01]  /*0990*/  UMOV UR6, 0x80 ;  /* 0x0000008000067882 */ /* 0x000fe20000000000 */
[----:B------:R-:W-:-:S04]  /*09a0*/  UIADD3 UR8, UPT, UPT, -UR8, 0x100000, URZ ;  /* 0x0010000008087890 */ /* 0x000fc8000fffe1ff */
[----:B------:R-:W-:Y:S02]  /*09b0*/  USHF.L.U32 UR9, UR8, 0xb, URZ ;  /* 0x0000000b08097899 */ /* 0x000fe400080006ff */
[----:B------:R-:W-:Y:S02]  /*09c0*/  USHF.L.U32 UR8, UR8, 0x1, URZ ;  /* 0x0000000108087899 */ /* 0x000fe400080006ff */
[----:B------:R-:W-:-:S04]  /*09d0*/  UIADD3 UR6, UPT, UPT, -UR6, 0x100000, URZ ;  /* 0x0010000006067890 */ /* 0x000fc8000fffe1ff */
[----:B------:R-:W-:Y:S02]  /*09e0*/  USHF.L.U32 UR7, UR6, 0xb, URZ ;  /* 0x0000000b06077899 */ /* 0x000fe400080006ff */
[----:B------:R-:W-:Y:S01]  /*09f0*/  USHF.L.U32 UR6, UR6, 0x1, URZ ;  /* 0x0000000106067899 */ /* 0x000fe200080006ff */
[----:B------:R-:W-:Y:S01]  /*0a00*/  ELECT P0, URZ, PT ;  /* 0x0000000000ff782f */ /* 0x000fe20003800000 */
[----:B-1----:R-:W-:Y:S01]  /*0a10*/  ULEA UR4, UR4, UR5, 0x18 ;  /* 0x0000000504047291 */ /* 0x002fe2000f8ec0ff */
[----:B------:R-:W1:Y:S11]  /*0a20*/  FENCE.VIEW.ASYNC.S ;  /* 0x00000000000073c6 */ /* 0x000e760000000000 */
[----:B-1----:R1:W3:Y:S01]  /*0a30*/  SYNCS.EXCH.64 URZ, [UR4+0x180], UR8 ;  /* 0x0001800804ff75b2 */ /* 0x0022e20008000100 */
[----:B------:R1:W4:Y:S01]  /*0a40*/  SYNCS.EXCH.64 URZ, [UR4+0x190], UR6 ;  /* 0x0001900604ff75b2 */ /* 0x0003220008000100 */
[----:B------:R1:W1:Y:S01]  /*0a50*/  SYNCS.EXCH.64 URZ, [UR4+0x188], UR8 ;  /* 0x0001880804ff75b2 */ /* 0x0002620008000100 */
[----:B------:R1:W1:Y:S01]  /*0a60*/  SYNCS.EXCH.64 URZ, [UR4+0x198], UR6 ;  /* 0x0001980604ff75b2 */ /* 0x0002620008000100 */
[----:B------:R-:W-:Y:S01]  /*0a70*/  NOP ;  /* 0x0000000000007918 */ /* 0x000fe20000000000 */
.L_x_11:
[----:B------:R-:W2:Y:S01]  /*0a80*/  SHFL.IDX PT, R2, R170, RZ, 0x1f ;  /* 0x00001fffaa027589 */ /* 0x000ea200000e0000 */
[----:B------:R-:W-:Y:S01]  /*0a90*/  NOP ;  /* 0x0000000000007918 */ /* 0x000fe20000000000 */
[----:B--2---:R-:W-:-:S13]  /*0aa0*/  ISETP.NE.AND P0, PT, R2, 0x3, PT ;  /* 0x000000030200780c */ /* 0x004fda0003f05270 */
[----:B------:R-:W-:Y:S05]  /*0ab0*/  @P0 BRA `(.L_x_12) ;  /* 0x0000000000300947 */ /* 0x000fea0003800000 */
[----:B-1----:R-:W1:Y:S01]  /*0ac0*/  S2UR UR6, SR_CgaCtaId ;  /* 0x00000000000679c3 */ /* 0x002e620000008800 */
[----:B------:R-:W-:Y:S01]  /*0ad0*/  UMOV UR4, 0x400 ;  /* 0x0000040000047882 */ /* 0x000fe20000000000 */
[----:B------:R-:W-:Y:S01]  /*0ae0*/  UMOV UR5, 0x20 ;  /* 0x0000002000057882 */ /* 0x000fe20000000000 */
[----:B------:R-:W-:Y:S01]  /*0af0*/  ELECT P0, URZ, PT ;  /* 0x0000000000ff782f */ /* 0x000fe20003800000 */
[----:B-1----:R-:W-:Y:S02]  /*0b00*/  ULEA UR6, UR6, UR4, 0x18 ;  /* 0x0000000406067291 */ /* 0x002fe4000f8ec0ff */
[----:B------:R-:W-:-:S04]  /*0b10*/  UIADD3 UR4, UPT, UPT, -UR5, 0x100000, URZ ;  /* 0x0010000005047890 */ /* 0x000fc8000fffe1ff */
[----:B------:R-:W-:Y:S02]  /*0b20*/  USHF.L.U32 UR5, UR4, 0xb, URZ ;  /* 0x0000000b04057899 */ /* 0x000fe400080006ff */
[----:B------:R-:W-:Y:S01]  /*0b30*/  USHF.L.U32 UR4, UR4, 0x1, URZ ;  /* 0x0000000104047899 */ /* 0x000fe200080006ff */
[----:B------:R-:W1:Y:S11]  /*0b40*/  FENCE.VIEW.ASYNC.S ;  /* 0x00000000000073c6 */ /* 0x000e760000000000 */
[----:B-1----:R2:W1:Y:S01]  /*0b50*/  SYNCS.EXCH.64 URZ, [UR6+0x1a0], UR4 ;  /* 0x0001a00406ff75b2 */ /* 0x0024620008000100 */
[----:B------:R2:W1:Y:S02]  /*0b60*/  SYNCS.EXCH.64 URZ, [UR6+0x1a8], UR4 ;  /* 0x0001a80406ff75b2 */ /* 0x0004640008000100 */
[----:B--2---:R-:W-:Y:S01]  /*0b70*/  NOP ;  /* 0x0000000000007918 */ /* 0x004fe20000000000 */
.L_x_12:
[----:B------:R-:W2:Y:S01]  /*0b80*/  SHFL.IDX PT, R2, R170, RZ, 0x1f ;  /* 0x00001fffaa027589 */ /* 0x000ea200000e0000 */
[----:B------:R-:W-:Y:S01]  /*0b90*/  NOP ;  /* 0x0000000000007918 */ /* 0x000fe20000000000 */
[----:B--2---:R-:W-:-:S13]  /*0ba0*/  ISETP.NE.AND P0, PT, R2, 0x4, PT ;  /* 0x000000040200780c */ /* 0x004fda0003f05270 */
[----:B------:R-:W-:Y:S05]  /*0bb0*/  @P0 BRA `(.L_x_13) ;  /* 0x0000000000440947 */ /* 0x000fea0003800000 */
[----:B-1----:R-:W1:Y:S01]  /*0bc0*/  S2UR UR6, SR_CgaCtaId ;  /* 0x00000000000679c3 */ /* 0x002e620000008800 */
[----:B------:R-:W-:Y:S01]  /*0bd0*/  UMOV UR4, 0x100 ;  /* 0x0000010000047882 */ /* 0x000fe20000000000 */
[----:B------:R-:W-:Y:S01]  /*0be0*/  UMOV UR5, 0x400 ;  /* 0x0000040000057882 */ /* 0x000fe20000000000 */
[----:B------:R-:W-:Y:S01]  /*0bf0*/  USEL UR4, UR4, 0xe0, UP3 ;  /* 0x000000e004047887 */ /* 0x000fe20009800000 */
[----:B------:R-:W-:Y:S01]  /*0c00*/  UMOV UR8, 0x1 ;  /* 0x0000000100087882 */ /* 0x000fe20000000000 */
[----:B------:R-:W-:Y:S01]  /*0c10*/  ELECT P0, URZ, PT ;  /* 0x0000000000ff782f */ /* 0x000fe20003800000 */
[----:B------:R-:W-:-:S04]  /*0c20*/  UIADD3 UR8, UPT, UPT, -UR8, 0x100000, URZ ;  /* 0x0010000008087890 */ /* 0x000fc8000fffe1ff */
[----:B------:R-:W-:Y:S02]  /*0c30*/  USHF.L.U32 UR9, UR8, 0xb, URZ ;  /* 0x0000000b08097899 */ /* 0x000fe400080006ff */
[----:B------:R-:W-:Y:S02]  /*0c40*/  USHF.L.U32 UR8, UR8, 0x1, URZ ;  /* 0x0000000108087899 */ /* 0x000fe400080006ff */
[----:B-1----:R-:W-:Y:S02]  /*0c50*/  ULEA UR6, UR6, UR5, 0x18 ;  /* 0x0000000506067291 */ /* 0x002fe4000f8ec0ff */
[----:B------:R-:W-:-:S04]  /*0c60*/  UIADD3 UR4, UPT, UPT, -UR4, 0x100000, URZ ;  /* 0x0010000004047890 */ /* 0x000fc8000fffe1ff */
[----:B------:R-:W-:Y:S02]  /*0c70*/  USHF.L.U32 UR5, UR4, 0xb, URZ ;  /* 0x0000000b04057899 */ /* 0x000fe400080006ff */
[----:B------:R-:W-:Y:S01]  /*0c80*/  USHF.L.U32 UR4, UR4, 0x1, URZ ;  /* 0x0000000104047899 */ /* 0x000fe200080006ff */
[----:B------:R-:W1:Y:S03]  /*0c90*/  FENCE.VIEW.ASYNC.S ;  /* 0x00000000000073c6 */ /* 0x000e660000000000 */
[----:B-1----:R2:W1:Y:S08]  /*0ca0*/  SYNCS.EXCH.64 URZ, [UR6+0x1b0], UR8 ;  /* 0x0001b00806ff75b2 */ /* 0x0024700008000100 */
[----:B------:R2:W1:Y:S02]  /*0cb0*/  SYNCS.EXCH.64 URZ, [UR6+0x1b8], UR4 ;  /* 0x0001b80406ff75b2 */ /* 0x0004640008000100 */
[----:B--2---:R-:W-:Y:S01]  /*0cc0*/  NOP ;  /* 0x0000000000007918 */ /* 0x004fe20000000000 */
.L_x_13:
[----:B------:R-:W2:Y:S01]  /*0cd0*/  SHFL.IDX PT, R2, R170, RZ, 0x1f ;  /* 0x00001fffaa027589 */ /* 0x000ea200000e0000 */
[----:B------:R-:W1:Y:S01]  /*0ce0*/  S2UR UR28, SR_CTAID.X ;  /* 0x00000000001c79c3 */ /* 0x000e620000002500 */
[----:B------:R-:W-:-:S07]  /*0cf0*/  NOP ;  /* 0x0000000000007918 */ /* 0x000fce0000000000 */
[----:B------:R-:W1:Y:S01]  /*0d00*/  S2UR UR23, SR_CTAID.Y ;  /* 0x00000000001779c3 */ /* 0x000e620000002600 */
[----:B--2---:R-:W-:-:S13]  /*0d10*/  ISETP.NE.AND P0, PT, R2, 0x5, PT ;  /* 0x000000050200780c */ /* 0x004fda0003f05270 */
[----:B-1----:R-:W-:Y:S05]  /*0d20*/  @P0 BRA `(.L_x_14) ;  /* 0x0000000000480947 */ /* 0x002fea0003800000 */
        /* <DEDUP_REMOVED lines=13> */
[----:B-1----:R1:W2:Y:S01]  /*0e00*/  SYNCS.EXCH.64 URZ, [UR4+0x1c0], UR8 ;  /* 0x0001c00804ff75b2 */ /* 0x0022a20008000100 */
[----:B------:R1:W1:Y:S01]  /*0e10*/  SYNCS.EXCH.64 URZ, [UR4+0x1d0], UR6 ;  /* 0x0001d00604ff75b2 */ /* 0x0002620008000100 */
[----:B------:R1:W1:Y:S01]  /*0e20*/  SYNCS.EXCH.64 URZ, [UR4+0x1c8], UR8 ;  /* 0x0001c80804ff75b2 */ /* 0x0002620008000100 */
[----:B------:R1:W1:Y:S01]  /*0e30*/  SYNCS.EXCH.64 URZ, [UR4+0x1d8], UR6 ;  /* 0x0001d80604ff75b2 */ /* 0x0002620008000100 */
[----:B------:R-:W-:Y:S01]  /*0e40*/  NOP ;  /* 0x0000000000007918 */ /* 0x000fe20000000000 */
.L_x_14:
[----:B------:R-:W-:-:S05]  /*0e50*/  CS2R.32 R160, SR_CgaSize ;  /* 0x0000000000a07805 */ /* 0x000fca0000008a00 */
[----:B------:R-:W-:-:S05]  /*0e60*/  IMAD R160, R160, -0xa0, RZ ;  /* 0xffffff60a0a07824 */ /* 0x000fca00078e02ff */
[----:B------:R-:W-:-:S14]  /*0e70*/  R2UR UR5, R160 ;  /* 0x00000000a00572ca */ /* 0x000fdc00000e0000 */
[----:B------:R-:W3:Y:S01]  /*0e80*/  LDCU UR5, c[0x0][UR5+0x2b0] ;  /* 0x00005600050577ac */ /* 0x000ee20008000800 */
[----:B------:R-:W-:Y:S02]  /*0e90*/  I2FP.F32.U32 R5, UR28 ;  /* 0x0000001c00057c45 */ /* 0x000fe40008201000 */
[----:B------:R-:W-:-:S05]  /*0ea0*/  CS2R.32 R3, SR_CgaSize ;  /* 0x0000000000037805 */ /* 0x000fca0000008a00 */
[----:B------:R-:W-:-:S06]  /*0eb0*/  IMAD R3, R3, -0xa0, RZ ;  /* 0xffffff6003037824 */ /* 0x000fcc00078e02ff */
[----:B------:R-:W4:Y:S01]  /*0ec0*/  LDC R3, c[0x0][R3+0x2a0] ;  /* 0x0000a80003037b82 */ /* 0x000f220000000800 */
[----:B------:R-:W-:Y:S02]  /*0ed0*/  I2FP.F32.U32 R4, UR23 ;  /* 0x0000001700047c45 */ /* 0x000fe40008201000 */
[----:B------:R-:W-:-:S05]  /*0ee0*/  CS2R.32 R160, SR_CgaSize ;  /* 0x0000000000a07805 */ /* 0x000fca0000008a00 */
[----:B------:R-:W-:-:S05]  /*0ef0*/  IMAD R160, R160, -0xa0, RZ ;  /* 0xffffff60a0a07824 */ /* 0x000fca00078e02ff */
[----:B-1----:R-:W-:-:S14]  /*0f00*/  R2UR UR4, R160 ;  /* 0x00000000a00472ca */ /* 0x002fdc00000e0000 */
[----:B------:R-:W1:Y:S01]  /*0f10*/  LDCU UR4, c[0x0][UR4+0x2b4] ;  /* 0x00005680040477ac */ /* 0x000e620008000800 */
[----:B------:R-:W-:Y:S01]  /*0f20*/  NOP ;  /* 0x0000000000007918 */ /* 0x000fe20000000000 */
[----:B------:R-:W2:Y:S01]  /*0f30*/  LDCU UR19, c[0x0][0xc24] ;  /* 0x00018480ff1377ac */ /* 0x000ea20008000800 */
[----:B------:R-:W-:-:S05]  /*0f40*/  CS2R.32 R2, SR_CgaSize ;  /* 0x0000000000027805 */ /* 0x000fca0000008a00 */
[----:B------:R-:W-:-:S06]  /*0f50*/  IMAD R2, R2, -0xa0, RZ ;  /* 0xffffff6002027824 */ /* 0x000fcc00078e02ff */
[----:B------:R-:W4:Y:S01]  /*0f60*/  LDC R2, c[0x0][R2+0x2a4] ;  /* 0x0000a90002027b82 */ /* 0x000f220000000800 */
[----:B---3--:R-:W-:-:S07]  /*0f70*/  FMUL R5, R5, UR5 ;  /* 0x0000000505057c20 */ /* 0x008fce0008400000 */
[----:B------:R-:W3:Y:S01]  /*0f80*/  S2UR UR51, SR_CTAID.Z ;  /* 0x00000000003379c3 */ /* 0x000ee20000002700 */
[----:B-1----:R-:W-:Y:S01]  /*0f90*/  FMUL R4, R4, UR4 ;  /* 0x0000000404047c20 */ /* 0x002fe20008400000 */
[----:B------:R-:W1:Y:S01]  /*0fa0*/  F2I.U32.TRUNC.NTZ R160, R5 ;  /* 0x0000000500a07305 */ /* 0x000e62000020f000 */
[----:B--2---:R-:W-:-:S07]  /*0fb0*/  UISETP.GE.AND UP0, UPT, UR19, 0x1, UPT ;  /* 0x000000011300788c */ /* 0x004fce000bf06270 */
[----:B------:R-:W2:Y:S01]  /*0fc0*/  F2I.U32.TRUNC.NTZ R135, R4 ;  /* 0x0000000400877305 */ /* 0x000ea2000020f000 */
[----:B-1----:R-:W-:-:S05]  /*0fd0*/  IADD3 R160, PT, PT, -R160, RZ, RZ ;  /* 0x000000ffa0a07210 */ /* 0x002fca0007ffe1ff */
[----:B----4-:R-:W-:Y:S01]  /*0fe0*/  IMAD R160, R3, R160, UR28 ;  /* 0x0000001c03a07e24 */ /* 0x010fe2000f8e02a0 */
[----:B--2---:R-:W-:-:S05]  /*0ff0*/  IADD3 R135, PT, PT, -R135, RZ, RZ ;  /* 0x000000ff87877210 */ /* 0x004fca0007ffe1ff */
[----:B------:R-:W-:Y:S01]  /*1000*/  IMAD R135, R2, R135, UR23 ;  /* 0x0000001702877e24 */ /* 0x000fe2000f8e0287 */
[----:B------:R-:W-:Y:S06]  /*1010*/  BAR.SYNC.DEFER_BLOCKING 0x0 ;  /* 0x0000000000007b1d */ /* 0x000fec0000010000 */
[----:B---3--:R-:W-:Y:S05]  /*1020*/  BRA.U !UP0, `(.L_x_15) ;  /* 0x0000000108d47547 */ /* 0x008fea000b800000 */
[----:B------:R-:W1:Y:S01]  /*1030*/  LDCU.128 UR24, c[0x0][0xc10] ;  /* 0x00018200ff1877ac */ /* 0x000e620008000c00 */
[----:B------:R-:W2:Y:S01]  /*1040*/  LDCU UR6, c[0x0][0x370] ;  /* 0x00006e00ff0677ac */ /* 0x000ea20008000800 */
[----:B------:R-:W3:Y:S01]  /*1050*/  LDCU UR4, c[0x0][0x374] ;  /* 0x00006e80ff0477ac */ /* 0x000ee20008000800 */
[----:B------:R-:W4:Y:S01]  /*1060*/  LDCU UR20, c[0x0][0xc0c] ;  /* 0x00018180ff1477ac */ /* 0x000f220008000800 */
[----:B------:R-:W4:Y:S01]  /*1070*/  LDCU UR5, c[0x0][0xc20] ;  /* 0x00018400ff0577ac */ /* 0x000f220008000800 */
[----:B------:R-:W4:Y:S01]  /*1080*/  LDCU.64 UR16, c[0x0][0xc28] ;  /* 0x00018500ff1077ac */ /* 0x000f220008000a00 */
[----:B-1----:R-:W-:Y:S02]  /*1090*/  UISETP.NE.AND UP0, UPT, UR26, 0x1, UPT ;  /* 0x000000011a00788c */ /* 0x002fe4000bf05270 */
[----:B---3--:R-:W-:Y:S02]  /*10a0*/  UIMAD.WIDE.U32 UR8, UR4, UR27, URZ ;  /* 0x0000001b040872a5 */ /* 0x008fe4000f8e00ff */
[----:B--2---:R-:W-:-:S02]  /*10b0*/  UIMAD.WIDE.U32 UR10, UR6, UR24, URZ ;  /* 0x00000018060a72a5 */ /* 0x004fc4000f8e00ff */
[----:B----4-:R-:W-:Y:S02]  /*10c0*/  UISETP.NE.AND UP2, UPT, UR20, 0x1, UPT ;  /* 0x000000011400788c */ /* 0x010fe4000bf45270 */
[----:B------:R-:W-:Y:S01]  /*10d0*/  UISETP.NE.AND UP4, UPT, UR19, 0x1, UPT ;  /* 0x000000011300788c */ /* 0x000fe2000bf85270 */
[----:B------:R-:W-:Y:S02]  /*10e0*/  UMOV UR8, UR9 ;  /* 0x0000000900087c82 */ /* 0x000fe40008000000 */
[----:B------:R-:W-:Y:S01]  /*10f0*/  UMOV UR10, UR11 ;  /* 0x0000000b000a7c82 */ /* 0x000fe20008000000 */
[----:B------:R-:W-:Y:S02]  /*1100*/  @UP0 USHF.R.U32.HI UR4, URZ, UR5, UR8 ;  /* 0x00000005ff040299 */ /* 0x000fe40008011608 */
[----:B------:R-:W-:Y:S02]  /*1110*/  UIMAD.WIDE.U32 UR12, UR23, UR27, URZ ;  /* 0x0000001b170c72a5 */ /* 0x000fe4000f8e00ff */
[----:B------:R-:W-:-:S02]  /*1120*/  UIMAD.WIDE.U32 UR8, UR4, UR16, URZ ;  /* 0x00000010040872a5 */ /* 0x000fc4000f8e00ff */
[----:B------:R-:W-:Y:S02]  /*1130*/  @UP2 USHF.R.U32.HI UR6, URZ, UR25, UR10 ;  /* 0x00000019ff062299 */ /* 0x000fe4000801160a */
[----:B------:R-:W-:Y:S02]  /*1140*/  UIMAD.WIDE.U32 UR14, UR28, UR24, URZ ;  /* 0x000000181c0e72a5 */ /* 0x000fe4000f8e00ff */
[----:B------:R-:W-:Y:S01]  /*1150*/  UIMAD.WIDE.U32 UR10, UR6, UR16, URZ ;  /* 0x00000010060a72a5 */ /* 0x000fe2000f8e00ff */
[----:B------:R-:W-:Y:S01]  /*1160*/  UMOV UR12, UR13 ;  /* 0x0000000d000c7c82 */ /* 0x000fe20008000000 */
[----:B------:R-:W-:Y:S01]  /*1170*/  UMOV UR8, UR9 ;  /* 0x0000000900087c82 */ /* 0x000fe20008000000 */
[----:B------:R-:W-:Y:S02]  /*1180*/  USHF.R.U32.HI UR12, URZ, UR5, UR12 ;  /* 0x00000005ff0c7299 */ /* 0x000fe4000801160c */
[----:B------:R-:W-:Y:S01]  /*1190*/  @UP4 USHF.R.U32.HI UR4, URZ, UR17, UR8 ;  /* 0x00000011ff044299 */ /* 0x000fe20008011608 */
[----:B------:R-:W-:Y:S01]  /*11a0*/  UMOV UR14, UR15 ;  /* 0x0000000f000e7c82 */ /* 0x000fe20008000000 */
[----:B------:R-:W-:Y:S01]  /*11b0*/  UMOV UR10, UR11 ;  /* 0x0000000b000a7c82 */ /* 0x000fe20008000000 */
[----:B------:R-:W-:-:S02]  /*11c0*/  USHF.R.U32.HI UR14, URZ, UR25, UR14 ;  /* 0x00000019ff0e7299 */ /* 0x000fc4000801160e */
[----:B------:R-:W-:Y:S02]  /*11d0*/  USEL UR5, UR23, UR12, !UP0 ;  /* 0x0000000c17057287 */ /* 0x000fe4000c000000 */
[----:B------:R-:W-:Y:S02]  /*11e0*/  @UP4 USHF.R.U32.HI UR6, URZ, UR17, UR10 ;  /* 0x00000011ff064299 */ /* 0x000fe4000801160a */
[----:B------:R-:W-:Y:S02]  /*11f0*/  UIMAD UR7, UR4, UR19, URZ ;  /* 0x00000013040772a4 */ /* 0x000fe4000f8e02ff */
[----:B------:R-:W-:Y:S02]  /*1200*/  USEL UR4, UR28, UR14, !UP2 ;  /* 0x0000000e1c047287 */ /* 0x000fe4000d000000 */
[----:B------:R-:W-:Y:S02]  /*1210*/  UIMAD UR10, UR6, UR19, URZ ;  /* 0x00000013060a72a4 */ /* 0x000fe4000f8e02ff */
[----:B------:R-:W-:-:S02]  /*1220*/  UISETP.GE.AND UP0, UPT, UR5, UR7, UPT ;  /* 0x000000070500728c */ /* 0x000fc4000bf06270 */
[----:B------:R-:W-:Y:S02]  /*1230*/  UIMAD.WIDE.U32 UR8, UR5, UR16, URZ ;  /* 0x00000010050872a5 */ /* 0x000fe4000f8e00ff */
[----:B------:R-:W-:Y:S02]  /*1240*/  UISETP.GE.OR UP0, UPT, UR4, UR10, UP0 ;  /* 0x0000000a0400728c */ /* 0x000fe40008706670 */
[----:B------:R-:W-:Y:S02]  /*1250*/  UIMAD.WIDE.U32 UR10, UR4, UR16, URZ ;  /* 0x00000010040a72a5 */ /* 0x000fe4000f8e00ff */
[----:B------:R-:W-:Y:S01]  /*1260*/  UIADD3 UR10, UPT, UPT, -UR4, URZ, URZ ;  /* 0x000000ff040a7290 */ /* 0x000fe2000fffe1ff */
[----:B------:R-:W-:Y:S01]  /*1270*/  UMOV UR8, UR9 ;  /* 0x0000000900087c82 */ /* 0x000fe20008000000 */
[----:B------:R-:W-:Y:S02]  /*1280*/  UIADD3 UR9, UPT, UPT, -UR5, URZ, URZ ;  /* 0x000000ff05097290 */ /* 0x000fe4000fffe1ff */
[----:B------:R-:W-:-:S03]  /*1290*/  USHF.R.U32.HI UR8, URZ, UR17, UR8 ;  /* 0x00000011ff087299 */ /* 0x000fc60008011608 */
[----:B------:R-:W-:Y:S01]  /*12a0*/  @!UP0 UMOV UR7, UR11 ;  /* 0x0000000b00078c82 */ /* 0x000fe20008000000 */
[----:B------:R-:W-:Y:S02]  /*12b0*/  UIMAD UR23, UR26, UR9, UR23 ;  /* 0x000000091a1772a4 */ /* 0x000fe4000f8e0217 */
[----:B------:R-:W-:Y:S02]  /*12c0*/  USEL UR8, UR5, UR8, !UP4 ;  /* 0x0000000805087287 */ /* 0x000fe4000e000000 */
[----:B------:R-:W-:Y:S02]  /*12d0*/  @!UP0 USHF.R.U32.HI UR7, URZ, UR17, UR7 ;  /* 0x00000011ff078299 */ /* 0x000fe40008011607 */
[----:B------:R-:W-:Y:S02]  /*12e0*/  UIADD3 UR9, UPT, UPT, -UR8, URZ, URZ ;  /* 0x000000ff08097290 */ /* 0x000fe4000fffe1ff */
[----:B------:R-:W-:Y:S02]  /*12f0*/  @!UP0 USEL UR7, UR4, UR7, !UP4 ;  /* 0x0000000704078287 */ /* 0x000fe4000e000000 */
[----:B------:R-:W-:-:S02]  /*1300*/  UIMAD UR9, UR19, UR9, UR5 ;  /* 0x00000009130972a4 */ /* 0x000fc4000f8e0205 */
[----:B------:R-:W-:Y:S02]  /*1310*/  @!UP0 UIADD3 UR8, UPT, UPT, UR8, -UR7, URZ ;  /* 0x8000000708088290 */ /* 0x000fe4000fffe0ff */
[----:B------:R-:W-:Y:S02]  /*1320*/  @!UP0 UIMAD UR7, UR9, UR6, UR7 ;  /* 0x00000006090782a4 */ /* 0x000fe4000f8e0207 */
[----:B------:R-:W-:Y:S02]  /*1330*/  @!UP0 UIMAD UR5, UR8, UR19, UR4 ;  /* 0x00000013080582a4 */ /* 0x000fe4000f8e0204 */
[----:B------:R-:W-:Y:S02]  /*1340*/  UIMAD UR6, UR20, UR10, UR28 ;  /* 0x0000000a140672a4 */ /* 0x000fe4000f8e021c */
[----:B------:R-:W-:Y:S01]  /*1350*/  UIMAD UR23, UR5, UR26, UR23 ;  /* 0x0000001a051772a4 */ /* 0x000fe2000f8e0217 */
[----:B------:R-:W-:Y:S02]  /*1360*/  @!UP0 UMOV UR4, UR7 ;  /* 0x0000000700048c82 */ /* 0x000fe40008000000 */
[----:B------:R-:W-:-:S12]  /*1370*/  UIMAD UR28, UR4, UR20, UR6 ;  /* 0x00000014041c72a4 */ /* 0x000fd8000f8e0206 */
.L_x_15:
[----:B------:R-:W1:Y:S02]  /*1380*/  LDCU UR4, c[0x0][0xc30] ;  /* 0x00018600ff0477ac */ /* 0x000e640008000800 */
[----:B-1----:R-:W-:-:S09]  /*1390*/  UISETP.NE.AND UP0, UPT, UR4, 0x1, UPT ;  /* 0x000000010400788c */ /* 0x002fd2000bf05270 */
[----:B------:R-:W-:Y:S05]  /*13a0*/  BRA.U UP0, `(.L_x_16) ;  /* 0x0000000100447547 */ /* 0x000fea000b800000 */
[----:B------:R-:W1:Y:S01]  /*13b0*/  LDCU.128 UR8, c[0x0][0xc10] ;  /* 0x00018200ff0877ac */ /* 0x000e620008000c00 */
[----:B------:R-:W2:Y:S01]  /*13c0*/  LDCU UR12, c[0x0][0xc0c] ;  /* 0x00018180ff0c77ac */ /* 0x000ea20008000800 */
[----:B------:R-:W3:Y:S01]  /*13d0*/  LDCU UR13, c[0x0][0xc20] ;  /* 0x00018400ff0d77ac */ /* 0x000ee20008000800 */
[----:B-1----:R-:W-:Y:S02]  /*13e0*/  UIMAD.WIDE.U32 UR6, UR28, UR8, URZ ;  /* 0x000000081c0672a5 */ /* 0x002fe4000f8e00ff */
[----:B------:R-:W-:Y:S02]  /*13f0*/  UIMAD.WIDE.U32 UR4, UR23, UR11, URZ ;  /* 0x0000000b170472a5 */ /* 0x000fe4000f8e00ff */
[----:B--2---:R-:W-:Y:S02]  /*1400*/  UISETP.NE.AND UP2, UPT, UR12, 0x1, UPT ;  /* 0x000000010c00788c */ /* 0x004fe4000bf45270 */
[----:B------:R-:W-:Y:S01]  /*1410*/  UISETP.NE.AND UP0, UPT, UR10, 0x1, UPT ;  /* 0x000000010a00788c */ /* 0x000fe2000bf05270 */
[----:B------:R-:W-:-:S02]  /*1420*/  UMOV UR6, UR7 ;  /* 0x0000000700067c82 */ /* 0x000fc40008000000 */
[----:B------:R-:W-:Y:S01]  /*1430*/  UMOV UR4, UR5 ;  /* 0x0000000500047c82 */ /* 0x000fe20008000000 */
[----:B------:R-:W-:Y:S02]  /*1440*/  USHF.R.U32.HI UR6, URZ, UR9, UR6 ;  /* 0x00000009ff067299 */ /* 0x000fe40008011606 */
[----:B---3--:R-:W-:Y:S02]  /*1450*/  USHF.R.U32.HI UR4, URZ, UR13, UR4 ;  /* 0x0000000dff047299 */ /* 0x008fe40008011604 */
[----:B------:R-:W-:Y:S02]  /*1460*/  USEL UR5, UR28, UR6, !UP2 ;  /* 0x000000061c057287 */ /* 0x000fe4000d000000 */
[----:B------:R-:W-:-:S04]  /*1470*/  USEL UR4, UR23, UR4, !UP0 ;  /* 0x0000000417047287 */ /* 0x000fc8000c000000 */
[----:B------:R-:W-:Y:S02]  /*1480*/  UIADD3 UR6, UPT, UPT, UR5, -UR4, URZ ;  /* 0x8000000405067290 */ /* 0x000fe4000fffe0ff */
[----:B------:R-:W-:Y:S02]  /*1490*/  UIADD3 UR4, UPT, UPT, -UR5, UR4, URZ ;  /* 0x0000000405047290 */ /* 0x000fe4000fffe1ff */
[----:B------:R-:W-:Y:S02]  /*14a0*/  UIMAD UR23, UR6, UR10, UR23 ;  /* 0x0000000a061772a4 */ /* 0x000fe4000f8e0217 */
[----:B------:R-:W-:-:S12]  /*14b0*/  UIMAD UR28, UR4, UR12, UR28 ;  /* 0x0000000c041c72a4 */ /* 0x000fd8000f8e021c */
.L_x_16:
[----:B------:R-:W-:Y:S01]  /*14c0*/  BAR.SYNC.DEFER_BLOCKING 0x0 ;  /* 0x0000000000007b1d */ /* 0x000fe20000010000 */
[----:B------:R-:W-:Y:S01]  /*14d0*/  UISETP.NE.AND UP0, UPT, UR18, 0x2, UPT ;  /* 0x000000021200788c */ /* 0x000fe2000bf05270 */
[----:B------:R-:W-:Y:S02]  /*14e0*/  ISETP.NE.OR P3, PT, R0, 0x2, !P3 ;  /* 0x000000020000780c */ /* 0x000fe40005f65670 */
[----:B------:R-:W-:Y:S02]  /*14f0*/  LOP3.LUT R0, R166, 0x1f, RZ, 0xc0, !PT ;  /* 0x0000001fa6007812 */ /* 0x000fe400078ec0ff */
[----:B------:R-:W1:Y:S04]  /*1500*/  LDCU UR39, c[0x0][0xc24] ;  /* 0x00018480ff2777ac */ /* 0x000e680008000800 */
[----:B------:R-:W-:Y:S05]  /*1510*/  BRA.U UP0, `(.L_x_17) ;  /* 0x0000002900647547 */ /* 0x000fea000b800000 */
[----:B------:R-:W2:Y:S01]  /*1520*/  LDCU UR7, c[0x0][0x394] ;  /* 0x00007280ff0777ac */ /* 0x000ea20008000800 */
[----:B------:R-:W-:Y:S01]  /*1530*/  PLOP3.LUT P1, PT, PT, PT, UP3, 0x80, 0x8 ;  /* 0x000000000008781c */ /* 0x000fe20003f2f038 */
[----:B------:R-:W-:Y:S01]  /*1540*/  IMAD.MOV.U32 R2, RZ, RZ, RZ ;  /* 0x000000ffff027224 */ /* 0x000fe200078e00ff */
[----:B------:R-:W-:Y:S01]  /*1550*/  ISETP.EQ.OR P2, PT, R0, RZ, P3 ;  /* 0x000000ff0000720c */ /* 0x000fe20001f42670 */
[----:B------:R-:W3:Y:S01]  /*1560*/  LDCU UR6, c[0x0][0x5d8] ;  /* 0x0000bb00ff0677ac */ /* 0x000ee20008000800 */
[----:B------:R-:W-:Y:S01]  /*1570*/  PLOP3.LUT P1, PT, P1, PT, PT, 0x8, 0x80 ;  /* 0x000000000080781c */ /* 0x000fe20000f2e170 */
[----:B------:R-:W4:Y:S01]  /*1580*/  LDCU UR56, c[0x0][0x370] ;  /* 0x00006e00ff3877ac */ /* 0x000f220008000800 */
[----:B------:R-:W1:Y:S01]  /*1590*/  LDCU.64 UR48, c[0x0][0x348] ;  /* 0x00006900ff3077ac */ /* 0x000e620008000a00 */
[----:B------:R-:W1:Y:S01]  /*15a0*/  LDCU UR55, c[0x0][0x374] ;  /* 0x00006e80ff3777ac */ /* 0x000e620008000800 */
[----:B--2---:R-:W-:Y:S02]  /*15b0*/  UIADD3 UR5, UPT, UPT, UR7, 0x1f, URZ ;  /* 0x0000001f07057890 */ /* 0x004fe4000fffe0ff */
[----:B---3--:R-:W-:-:S02]  /*15c0*/  UIADD3 UR6, UPT, UPT, UR6, 0x7f, URZ ;  /* 0x0000007f06067890 */ /* 0x008fc4000fffe0ff */
[----:B------:R-:W-:Y:S02]  /*15d0*/  USHF.R.S32.HI UR4, URZ, 0x1f, UR5 ;  /* 0x0000001fff047899 */ /* 0x000fe40008011405 */
[----:B------:R-:W-:Y:S02]  /*15e0*/  UIADD3 UR60, UPT, UPT, UR7, 0x3e, URZ ;  /* 0x0000003e073c7890 */ /* 0x000fe4000fffe0ff */
[----:B------:R-:W-:Y:S02]  /*15f0*/  ULEA.HI UR4, UR4, UR5, URZ, 0x5 ;  /* 0x0000000504047291 */ /* 0x000fe4000f8f28ff */
[----:B------:R-:W-:Y:S02]  /*1600*/  UIADD3 UR5, UPT, UPT, UR7, -0x1, URZ ;  /* 0xffffffff07057890 */ /* 0x000fe4000fffe0ff */
[----:B------:R-:W-:Y:S02]  /*1610*/  USHF.R.S32.HI UR58, URZ, 0x5, UR4 ;  /* 0x00000005ff3a7899 */ /* 0x000fe40008011404 */
[----:B------:R-:W-:-:S02]  /*1620*/  UISETP.GE.U32.AND UP1, UPT, UR5, -0x3f, UPT ;  /* 0xffffffc10500788c */ /* 0x000fc4000bf26070 */
[----:B------:R-:W-:Y:S02]  /*1630*/  UISETP.LT.U32.AND UP0, UPT, UR58, 0x18, UPT ;  /* 0x000000183a00788c */ /* 0x000fe4000bf01070 */
[----:B------:R-:W-:Y:S02]  /*1640*/  USHF.R.S32.HI UR4, URZ, 0x1f, UR6 ;  /* 0x0000001fff047899 */ /* 0x000fe40008011406 */
[----:B------:R-:W-:Y:S02]  /*1650*/  USEL UR57, UR58, 0x18, UP0 ;  /* 0x000000183a397887 */ /* 0x000fe40008000000 */
[----:B------:R-:W-:Y:S02]  /*1660*/  ULEA.HI UR4, UR4, UR6, URZ, 0x7 ;  /* 0x0000000604047291 */ /* 0x000fe4000f8f38ff */
[----:B------:R-:W-:Y:S02]  /*1670*/  UIADD3 UR46, UPT, UPT, UR57, -0x1, URZ ;  /* 0xffffffff392e7890 */ /* 0x000fe4000fffe0ff */
[----:B------:R-:W-:-:S02]  /*1680*/  @UP1 UIADD3 UR46, UPT, UPT, UR57, URZ, URZ ;  /* 0x000000ff392e1290 */ /* 0x000fc4000fffe0ff */
[----:B------:R-:W-:Y:S02]  /*1690*/  USHF.R.S32.HI UR54, URZ, 0x7, UR4 ;  /* 0x00000007ff367899 */ /* 0x000fe40008011404 */
[----:B------:R-:W-:Y:S02]  /*16a0*/  UIADD3 UR59, UPT, UPT, UR58, -UR57, URZ ;  /* 0x800000393a3b7290 */ /* 0x000fe4000fffe0ff */
[----:B------:R-:W-:Y:S01]  /*16b0*/  UIADD3 UR46, UPT, UPT, UR46, 0x1, URZ ;  /* 0x000000012e2e7890 */ /* 0x000fe2000fffe0ff */
[----:B------:R-:W-:Y:S01]  /*16c0*/  UMOV UR29, 0x1 ;  /* 0x00000001001d7882 */ /* 0x000fe20000000000 */
[----:B-1--4-:R-:W-:-:S10]  /*16d0*/  UMOV UR38, URZ ;  /* 0x000000ff00267c82 */ /* 0x012fd40008000000 */
.L_x_33:
[----:B------:R-:W-:Y:S01]  /*16e0*/  IMAD.U32 R4, RZ, RZ, UR54 ;  /* 0x00000036ff047e24 */ /* 0x000fe2000f8e00ff */
[----:B------:R-:W1:Y:S04]  /*16f0*/  LDCU UR53, c[0x0][0x5dc] ;  /* 0x0000bb80ff3577ac */ /* 0x000e680008000800 */
[-C--:B------:R-:W-:Y:S01]  /*1700*/  IABS R0, R4.reuse ;  /* 0x0000000400007213 */ /* 0x080fe20000000000 */
[----:B------:R-:W2:Y:S01]  /*1710*/  LDCU UR45, c[0x0][0x5e0] ;  /* 0x0000bc00ff2d77ac */ /* 0x000ea20008000800 */
[----:B------:R-:W-:Y:S02]  /*1720*/  IABS R4, R4 ;  /* 0x0000000400047213 */ /* 0x000fe40000000000 */
[----:B------:R-:W-:Y:S01]  /*1730*/  R2UR UR6, R0 ;  /* 0x00000000000672ca */ /* 0x000fe200000e0000 */
[----:B------:R-:W-:Y:S01]  /*1740*/  UMOV UR44, 0x400 ;  /* 0x00000400002c7882 */ /* 0x000fe20000000000 */
[----:B------:R-:W-:Y:S01]  /*1750*/  USHF.L.U32 UR42, UR28, 0x7, URZ ;  /* 0x000000071c2a7899 */ /* 0x000fe200080006ff */
[----:B------:R-:W-:Y:S01]  /*1760*/  UMOV UR19, URZ ;  /* 0x000000ff00137c82 */ /* 0x000fe20008000000 */
[----:B-1----:R-:W-:-:S09]  /*1770*/  IMAD.U32 R3, RZ, RZ, UR53 ;  /* 0x00000035ff037e24 */ /* 0x002fd2000f8e00ff */
[----:B------:R-:W1:Y:S08]  /*1780*/  I2F.RP R6, UR6 ;  /* 0x0000000600067d06 */ /* 0x000e700008209400 */
[----:B-1----:R-:W1:Y:S02]  /*1790*/  MUFU.RCP R5, R6 ;  /* 0x0000000600057308 */ /* 0x002e640000001000 */
[----:B-1----:R-:W-:-:S06]  /*17a0*/  VIADD R5, R5, 0xffffffe ;  /* 0x0ffffffe05057836 */ /* 0x002fcc0000000000 */
[----:B------:R-:W1:Y:S02]  /*17b0*/  F2I.FTZ.U32.TRUNC.NTZ R0, R5 ;  /* 0x0000000500007305 */ /* 0x000e64000021f000 */
[----:B-1----:R-:W-:Y:S02]  /*17c0*/  R2UR UR5, R0 ;  /* 0x00000000000572ca */ /* 0x002fe400000e0000 */
[----:B------:R-:W-:Y:S01]  /*17d0*/  IABS R0, R3 ;  /* 0x0000000300007213 */ /* 0x000fe20000000000 */
[----:B------:R-:W-:-:S03]  /*17e0*/  IMAD.U32 R3, RZ, RZ, UR23 ;  /* 0x00000017ff037e24 */ /* 0x000fc6000f8e00ff */
[----:B------:R-:W-:Y:S01]  /*17f0*/  R2UR UR8, R0 ;  /* 0x00000000000872ca */ /* 0x000fe200000e0000 */
[----:B------:R-:W-:Y:S01]  /*1800*/  IMAD.MOV R0, RZ, RZ, -R4 ;  /* 0x000000ffff007224 */ /* 0x000fe200078e0a04 */
[----:B------:R-:W-:-:S04]  /*1810*/  IABS R3, R3 ;  /* 0x0000000300037213 */ /* 0x000fc80000000000 */
[----:B------:R-:W-:Y:S01]  /*1820*/  R2UR UR9, R3 ;  /* 0x00000000030972ca */ /* 0x000fe200000e0000 */
[----:B------:R-:W-:-:S04]  /*1830*/  UIADD3 UR4, UPT, UPT, URZ, -UR5, URZ ;  /* 0x80000005ff047290 */ /* 0x000fc8000fffe0ff */
[----:B------:R-:W-:Y:S02]  /*1840*/  UIMAD UR7, UR4, UR6, URZ ;  /* 0x00000006040772a4 */ /* 0x000fe4000f8e02ff */
[----:B------:R-:W1:Y:S01]  /*1850*/  I2F.RP R3, UR8 ;  /* 0x0000000800037d06 */ /* 0x000e620008209400 */
[----:B------:R-:W-:Y:S02]  /*1860*/  UMOV UR4, URZ ;  /* 0x000000ff00047c82 */ /* 0x000fe40008000000 */
[----:B------:R-:W-:Y:S02]  /*1870*/  UIMAD.WIDE.U32 UR4, UR5, UR7, UR4 ;  /* 0x00000007050472a5 */ /* 0x000fe4000f8e0004 */
[----:B------:R-:W-:-:S05]  /*1880*/  R2UR UR7, R0 ;  /* 0x00000000000772ca */ /* 0x000fca00000e0000 */
[----:B------:R-:W-:Y:S02]  /*1890*/  UMOV UR4, UR5 ;  /* 0x0000000500047c82 */ /* 0x000fe40008000000 */
[----:B------:R-:W-:Y:S01]  /*18a0*/  UIMAD.WIDE.U32 UR4, UR4, UR9, URZ ;  /* 0x00000009040472a5 */ /* 0x000fe2000f8e00ff */
[----:B-1----:R-:W1:Y:S06]  /*18b0*/  MUFU.RCP R3, R3 ;  /* 0x0000000300037308 */ /* 0x002e6c0000001000 */
[----:B------:R-:W-:Y:S02]  /*18c0*/  UMOV UR4, UR5 ;  /* 0x0000000500047c82 */ /* 0x000fe40008000000 */
[----:B------:R-:W-:-:S04]  /*18d0*/  UIMAD UR5, UR4, UR7, UR9 ;  /* 0x00000007040572a4 */ /* 0x000fc8000f8e0209 */
[----:B------:R-:W-:Y:S01]  /*18e0*/  UISETP.GT.U32.AND UP0, UPT, UR6, UR5, UPT ;  /* 0x000000050600728c */ /* 0x000fe2000bf04070 */
[----:B-1----:R-:W-:-:S10]  /*18f0*/  VIADD R4, R3, 0xffffffe ;  /* 0x0ffffffe03047836 */ /* 0x002fd40000000000 */
[----:B------:R-:W-:Y:S01]  /*1900*/  @!UP0 UIADD3 UR5, UPT, UPT, UR5, -UR6, URZ ;  /* 0x8000000605058290 */ /* 0x000fe2000fffe0ff */
[----:B------:R-:W1:Y:S01]  /*1910*/  F2I.FTZ.U32.TRUNC.NTZ R0, R4 ;  /* 0x0000000400007305 */ /* 0x000e62000021f000 */
[----:B------:R-:W-:Y:S02]  /*1920*/  @!UP0 UIADD3 UR4, UPT, UPT, UR4, 0x1, URZ ;  /* 0x0000000104048890 */ /* 0x000fe4000fffe0ff */
[----:B------:R-:W-:Y:S02]  /*1930*/  UISETP.GE.U32.AND UP1, UPT, UR5, UR6, UPT ;  /* 0x000000060500728c */ /* 0x000fe4000bf26070 */
[----:B------:R-:W-:-:S04]  /*1940*/  ULOP3.LUT UR5, UR23, UR54, URZ, 0x3c, !UPT ;  /* 0x0000003617057292 */ /* 0x000fc8000f8e3cff */
[----:B------:R-:W-:-:S05]  /*1950*/  UISETP.GE.AND UP0, UPT, UR5, URZ, UPT ;  /* 0x000000ff0500728c */ /* 0x000fca000bf06270 */
[----:B------:R-:W-:Y:S01]  /*1960*/  @UP1 UIADD3 UR4, UPT, UPT, UR4, 0x1, URZ ;  /* 0x0000000104041890 */ /* 0x000fe2000fffe0ff */
[----:B-1----:R-:W-:Y:S01]  /*1970*/  R2UR UR5, R0 ;  /* 0x00000000000572ca */ /* 0x002fe200000e0000 */
[----:B------:R-:W-:Y:S01]  /*1980*/  UISETP.NE.AND UP1, UPT, UR54, URZ, UPT ;  /* 0x000000ff3600728c */ /* 0x000fe2000bf25270 */
[----:B--2---:R-:W-:-:S04]  /*1990*/  IMAD.U32 R0, RZ, RZ, UR45 ;  /* 0x0000002dff007e24 */ /* 0x004fc8000f8e00ff */
[----:B------:R-:W-:Y:S01]  /*19a0*/  UMOV UR7, UR4 ;  /* 0x0000000400077c82 */ /* 0x000fe20008000000 */
[----:B------:R-:W-:Y:S01]  /*19b0*/  IABS R0, R0 ;  /* 0x0000000000007213 */ /* 0x000fe20000000000 */
[----:B------:R-:W-:-:S03]  /*19c0*/  @!UP0 UIADD3 UR7, UPT, UPT, -UR7, URZ, URZ ;  /* 0x000000ff07078290 */ /* 0x000fc6000fffe1ff */
[----:B------:R-:W-:Y:S01]  /*19d0*/  R2UR UR9, R0 ;  /* 0x00000000000972ca */ /* 0x000fe200000e0000 */
[----:B------:R-:W-:Y:S02]  /*19e0*/  @!UP1 ULOP3.LUT UR7, URZ, UR54, URZ, 0x33, !UPT ;  /* 0x00000036ff079292 */ /* 0x000fe4000f8e33ff */
[----:B------:R-:W-:-:S04]  /*19f0*/  UIADD3 UR4, UPT, UPT, URZ, -UR5, URZ ;  /* 0x80000005ff047290 */ /* 0x000fc8000fffe0ff */
[----:B------:R-:W-:Y:S01]  /*1a00*/  IMAD.U32 R3, RZ, RZ, UR7 ;  /* 0x00000007ff037e24 */ /* 0x000fe2000f8e00ff */
[----:B------:R-:W-:-:S03]  /*1a10*/  UIMAD UR6, UR4, UR8, URZ ;  /* 0x00000008040672a4 */ /* 0x000fc6000f8e02ff */
[----:B------:R-:W-:Y:S01]  /*1a20*/  UMOV UR4, URZ ;  /* 0x000000ff00047c82 */ /* 0x000fe20008000000 */
[----:B------:R-:W-:Y:S01]  /*1a30*/  IABS R3, R3 ;  /* 0x0000000300037213 */ /* 0x000fe20000000000 */
[----:B------:R-:W-:-:S03]  /*1a40*/  UIMAD.WIDE.U32 UR4, UR5, UR6, UR4 ;  /* 0x00000006050472a5 */ /* 0x000fc6000f8e0004 */
[----:B------:R-:W-:Y:S02]  /*1a50*/  R2UR UR10, R3 ;  /* 0x00000000030a72ca */ /* 0x000fe400000e0000 */
[----:B------:R-:W1:Y:S02]  /*1a60*/  I2F.RP R3, UR9 ;  /* 0x0000000900037d06 */ /* 0x000e640008209400 */
[----:B------:R-:W-:-:S09]  /*1a70*/  UMOV UR4, UR5 ;  /* 0x0000000500047c82 */ /* 0x000fd20008000000 */
[----:B------:R-:W-:Y:S01]  /*1a80*/  UIMAD.WIDE.U32 UR4, UR4, UR10, URZ ;  /* 0x0000000a040472a5 */ /* 0x000fe2000f8e00ff */
[----:B-1----:R-:W1:Y:S06]  /*1a90*/  MUFU.RCP R0, R3 ;  /* 0x0000000300007308 */ /* 0x002e6c0000001000 */
[----:B------:R-:W-:Y:S02]  /*1aa0*/  UMOV UR4, UR5 ;  /* 0x0000000500047c82 */ /* 0x000fe40008000000 */
[----:B------:R-:W-:-:S04]  /*1ab0*/  UIADD3 UR5, UPT, UPT, -UR4, URZ, URZ ;  /* 0x000000ff04057290 */ /* 0x000fc8000fffe1ff */
[----:B------:R-:W-:-:S04]  /*1ac0*/  UIMAD UR5, UR8, UR5, UR10 ;  /* 0x00000005080572a4 */ /* 0x000fc8000f8e020a */
[----:B------:R-:W-:Y:S01]  /*1ad0*/  UISETP.GT.U32.AND UP0, UPT, UR8, UR5, UPT ;  /* 0x000000050800728c */ /* 0x000fe2000bf04070 */
[----:B-1----:R-:W-:Y:S02]  /*1ae0*/  VIADD R0, R0, 0xffffffe ;  /* 0x0ffffffe00007836 */ /* 0x002fe40000000000 */
[----:B------:R-:W-:-:S04]  /*1af0*/  IMAD.U32 R3, RZ, RZ, UR29 ;  /* 0x0000001dff037e24 */ /* 0x000fc8000f8e00ff */
[----:B------:R-:W1:Y:S04]  /*1b00*/  F2I.FTZ.U32.TRUNC.NTZ R0, R0 ;  /* 0x0000000000007305 */ /* 0x000e68000021f000 */
[----:B------:R-:W-:Y:S01]  /*1b10*/  @!UP0 UIADD3 UR5, UPT, UPT, UR5, -UR8, URZ ;  /* 0x8000000805058290 */ /* 0x000fe2000fffe0ff */
[----:B------:R-:W-:Y:S01]  /*1b20*/  SHF.L.U32 R3, R3, 0x1f, RZ ;  /* 0x0000001f03037819 */ /* 0x000fe200000006ff */
[----:B------:R-:W-:Y:S02]  /*1b30*/  @!UP0 UIADD3 UR4, UPT, UPT, UR4, 0x1, URZ ;  /* 0x0000000104048890 */ /* 0x000fe4000fffe0ff */
[----:B------:R-:W-:Y:S01]  /*1b40*/  UISETP.GE.U32.AND UP1, UPT, UR5, UR8, UPT ;  /* 0x000000080500728c */ /* 0x000fe2000bf26070 */
[----:B------:R-:W2:Y:S01]  /*1b50*/  S2UR UR8, SR_CgaCtaId ;  /* 0x00000000000879c3 */ /* 0x000ea20000008800 */
[----:B------:R-:W-:-:S04]  /*1b60*/  ULOP3.LUT UR5, UR7, UR53, URZ, 0x3c, !UPT ;  /* 0x0000003507057292 */ /* 0x000fc8000f8e3cff */
[----:B------:R-:W-:-:S03]  /*1b70*/  UISETP.GE.AND UP0, UPT, UR5, URZ, UPT ;  /* 0x000000ff0500728c */ /* 0x000fc6000bf06270 */
[----:B-1----:R-:W-:Y:S02]  /*1b80*/  R2UR UR5, R0 ;  /* 0x00000000000572ca */ /* 0x002fe400000e0000 */
[----:B------:R-:W-:Y:S02]  /*1b90*/  @UP1 UIADD3 UR4, UPT, UPT, UR4, 0x1, URZ ;  /* 0x0000000104041890 */ /* 0x000fe4000fffe0ff */
[----:B------:R-:W-:-:S05]  /*1ba0*/  UISETP.NE.AND UP1, UPT, UR53, URZ, UPT ;  /* 0x000000ff3500728c */ /* 0x000fca000bf25270 */
[----:B------:R-:W-:Y:S02]  /*1bb0*/  UMOV UR6, UR4 ;  /* 0x0000000400067c82 */ /* 0x000fe40008000000 */
[----:B------:R-:W-:Y:S02]  /*1bc0*/  @!UP0 UIADD3 UR6, UPT, UPT, -UR6, URZ, URZ ;  /* 0x000000ff06068290 */ /* 0x000fe4000fffe1ff */
[----:B------:R-:W-:Y:S02]  /*1bd0*/  UIADD3 UR4, UPT, UPT, URZ, -UR5, URZ ;  /* 0x80000005ff047290 */ /* 0x000fe4000fffe0ff */
[----:B------:R-:W-:Y:S02]  /*1be0*/  @!UP1 ULOP3.LUT UR6, URZ, UR53, URZ, 0x33, !UPT ;  /* 0x00000035ff069292 */ /* 0x000fe4000f8e33ff */
[----:B--2---:R-:W-:-:S04]  /*1bf0*/  ULEA UR44, UR8, UR44, 0x18 ;  /* 0x0000002c082c7291 */ /* 0x004fc8000f8ec0ff */
[----:B------:R-:W-:Y:S01]  /*1c00*/  ULEA UR8, UR38, UR44, 0x3 ;  /* 0x0000002c26087291 */ /* 0x000fe2000f8e18ff */
[----:B------:R-:W-:-:S05]  /*1c10*/  IMAD.U32 R0, RZ, RZ, UR6 ;  /* 0x00000006ff007e24 */ /* 0x000fca000f8e00ff */
[----:B------:R-:W-:-:S03]  /*1c20*/  IABS R0, R0 ;  /* 0x0000000000007213 */ /* 0x000fc60000000000 */
[----:B------:R1:W2:Y:S01]  /*1c30*/  SYNCS.PHASECHK.TRANS64.TRYWAIT P0, [UR8+0xc0], R3 ;  /* 0x0000c003ff0075a7 */ /* 0x0002a20008001108 */
[----:B------:R-:W-:Y:S01]  /*1c40*/  R2UR UR10, R0 ;  /* 0x00000000000a72ca */ /* 0x000fe200000e0000 */
[----:B------:R-:W-:-:S03]  /*1c50*/  UIMAD UR8, UR4, UR9, URZ ;  /* 0x00000009040872a4 */ /* 0x000fc6000f8e02ff */
[----:B------:R-:W-:Y:S02]  /*1c60*/  UMOV UR4, URZ ;  /* 0x000000ff00047c82 */ /* 0x000fe40008000000 */
[----:B------:R-:W-:Y:S02]  /*1c70*/  UIMAD.WIDE.U32 UR4, UR5, UR8, UR4 ;  /* 0x00000008050472a5 */ /* 0x000fe4000f8e0004 */
[----:B------:R-:W-:-:S04]  /*1c80*/  UIADD3 UR8, UPT, UPT, -UR6, URZ, URZ ;  /* 0x000000ff06087290 */ /* 0x000fc8000fffe1ff */
[----:B------:R-:W-:Y:S01]  /*1c90*/  UIMAD UR53, UR53, UR8, UR7 ;  /* 0x00000008353572a4 */ /* 0x000fe2000f8e0207 */
[----:B------:R-:W-:Y:S02]  /*1ca0*/  UMOV UR4, UR5 ;  /* 0x0000000500047c82 */ /* 0x000fe40008000000 */
[----:B------:R-:W-:-:S07]  /*1cb0*/  UIMAD.WIDE.U32 UR4, UR4, UR10, URZ ;  /* 0x0000000a040472a5 */ /* 0x000fce000f8e00ff */
[----:B------:R-:W-:Y:S02]  /*1cc0*/  UMOV UR4, UR5 ;  /* 0x0000000500047c82 */ /* 0x000fe40008000000 */
[----:B------:R-:W-:-:S04]  /*1cd0*/  UIADD3 UR5, UPT, UPT, -UR4, URZ, URZ ;  /* 0x000000ff04057290 */ /* 0x000fc8000fffe1ff */
[----:B------:R-:W-:-:S04]  /*1ce0*/  UIMAD UR5, UR9, UR5, UR10 ;  /* 0x00000005090572a4 */ /* 0x000fc8000f8e020a */
[----:B------:R-:W-:-:S11]  /*1cf0*/  UISETP.GT.U32.AND UP0, UPT, UR9, UR5, UPT ;  /* 0x000000050900728c */ /* 0x000fd6000bf04070 */
[----:B------:R-:W-:Y:S02]  /*1d00*/  @!UP0 UIADD3 UR5, UPT, UPT, UR5, -UR9, URZ ;  /* 0x8000000905058290 */ /* 0x000fe4000fffe0ff */
[----:B------:R-:W-:Y:S02]  /*1d10*/  @!UP0 UIADD3 UR4, UPT, UPT, UR4, 0x1, URZ ;  /* 0x0000000104048890 */ /* 0x000fe4000fffe0ff */
[----:B------:R-:W-:Y:S02]  /*1d20*/  UISETP.GE.U32.AND UP1, UPT, UR5, UR9, UPT ;  /* 0x000000090500728c */ /* 0x000fe4000bf26070 */
[----:B------:R-:W-:-:S04]  /*1d30*/  ULOP3.LUT UR5, UR6, UR45, URZ, 0x3c, !UPT ;  /* 0x0000002d06057292 */ /* 0x000fc8000f8e3cff */
[----:B------:R-:W-:-:S05]  /*1d40*/  UISETP.GE.AND UP0, UPT, UR5, URZ, UPT ;  /* 0x000000ff0500728c */ /* 0x000fca000bf06270 */
[----:B------:R-:W-:Y:S02]  /*1d50*/  @UP1 UIADD3 UR4, UPT, UPT, UR4, 0x1, URZ ;  /* 0x0000000104041890 */ /* 0x000fe4000fffe0ff */
[----:B------:R-:W-:-:S05]  /*1d60*/  UISETP.NE.AND UP1, UPT, UR45, URZ, UPT ;  /* 0x000000ff2d00728c */ /* 0x000fca000bf25270 */
[----:B------:R-:W-:Y:S01]  /*1d70*/  UMOV UR37, UR4 ;  /* 0x0000000400257c82 */ /* 0x000fe20008000000 */
[----:B------:R-:W-:Y:S02]  /*1d80*/  UIADD3 UR4, UPT, UPT, -UR7, URZ, URZ ;  /* 0x000000ff07047290 */ /* 0x000fe4000fffe1ff */
[----:B------:R-:W-:Y:S02]  /*1d90*/  @!UP0 UIADD3 UR37, UPT, UPT, -UR37, URZ, URZ ;  /* 0x000000ff25258290 */ /* 0x000fe4000fffe1ff */
[----:B------:R-:W-:Y:S02]  /*1da0*/  UISETP.GE.U32.AND UP0, UPT, UR60, 0x3f, UPT ;  /* 0x0000003f3c00788c */ /* 0x000fe4000bf06070 */
[----:B------:R-:W-:Y:S02]  /*1db0*/  @!UP1 ULOP3.LUT UR37, URZ, UR45, URZ, 0x33, !UPT ;  /* 0x0000002dff259292 */ /* 0x000fe4000f8e33ff */
[----:B------:R-:W-:Y:S02]  /*1dc0*/  UIMAD UR4, UR54, UR4, UR23 ;  /* 0x00000004360472a4 */ /* 0x000fe4000f8e0217 */
[----:B------:R-:W-:-:S02]  /*1dd0*/  UIADD3 UR5, UPT, UPT, -UR37, URZ, URZ ;  /* 0x000000ff25057290 */ /* 0x000fc4000fffe1ff */
[----:B------:R-:W-:Y:S02]  /*1de0*/  USHF.L.U32 UR10, UR4, 0x7, URZ ;  /* 0x00000007040a7899 */ /* 0x000fe400080006ff */
[----:B------:R-:W-:Y:S01]  /*1df0*/  UIMAD UR45, UR45, UR5, UR6 ;  /* 0x000000052d2d72a4 */ /* 0x000fe2000f8e0206 */
[----:B-1----:R-:W-:Y:S11]  /*1e00*/  BRA.U !UP0, `(.L_x_18) ;  /* 0x0000000508547547 */ /* 0x002ff6000b800000 */
[----:B------:R-:W1:Y:S01]  /*1e10*/  LDCU.64 UR8, c[0x0][0x5c0] ;  /* 0x0000b800ff0877ac */ /* 0x000e620008000a00 */
[----:B------:R-:W1:Y:S01]  /*1e20*/  LDCU.64 UR34, c[0x0][0x5f8] ;  /* 0x0000bf00ff2277ac */ /* 0x000e620008000a00 */
[----:B------:R-:W3:Y:S01]  /*1e30*/  LDCU UR12, c[0x0][0x5c8] ;  /* 0x0000b900ff0c77ac */ /* 0x000ee20008000800 */
[----:B------:R-:W3:Y:S01]  /*1e40*/  LDCU UR11, c[0x0][0x600] ;  /* 0x0000c000ff0b77ac */ /* 0x000ee20008000800 */
[----:B------:R-:W4:Y:S01]  /*1e50*/  LDCU UR24, c[0x0][0x5a8] ;  /* 0x0000b500ff1877ac */ /* 0x000f220008000800 */
[----:B------:R-:W2:Y:S01]  /*1e60*/  LDCU UR23, c[0x0][0x59c] ;  /* 0x0000b380ff1777ac */ /* 0x000ea20008000800 */
[----:B-1----:R-:W-:Y:S01]  /*1e70*/  UIMAD UR36, UR53, UR8, UR34 ;  /* 0x00000008352472a4 */ /* 0x002fe2000f8e0222 */
[----:B------:R-:W1:Y:S01]  /*1e80*/  LDCU UR22, c[0x0][0x590] ;  /* 0x0000b200ff1677ac */ /* 0x000e620008000800 */
[----:B---3--:R-:W-:Y:S01]  /*1e90*/  UIMAD UR34, UR37, UR12, UR11 ;  /* 0x0000000c252272a4 */ /* 0x008fe2000f8e020b */
[----:B------:R-:W3:Y:S01]  /*1ea0*/  LDCU UR28, c[0x0][0x594] ;  /* 0x0000b280ff1c77ac */ /* 0x000ee20008000800 */
[----:B------:R-:W1:Y:S01]  /*1eb0*/  LDCU UR27, c[0x0][0x598] ;  /* 0x0000b300ff1b77ac */ /* 0x000e620008000800 */
[----:B------:R-:W1:Y:S01]  /*1ec0*/  LDCU UR26, c[0x0][0x5ac] ;  /* 0x0000b580ff1a77ac */ /* 0x000e620008000800 */
[----:B------:R-:W1:Y:S01]  /*1ed0*/  LDCU UR25, c[0x0][0x5b0] ;  /* 0x0000b600ff1977ac */ /* 0x000e620008000800 */
[----:B------:R-:W1:Y:S01]  /*1ee0*/  LDCU UR5, c[0x0][0x5cc] ;  /* 0x0000b980ff0577ac */ /* 0x000e620008000800 */
[----:B------:R-:W1:Y:S01]  /*1ef0*/  LDCU UR4, c[0x0][0x5ec] ;  /* 0x0000bd80ff0477ac */ /* 0x000e620008000800 */
[----:B------:R-:W1:Y:S01]  /*1f00*/  LDCU.64 UR20, c[0x0][0x5a0] ;  /* 0x0000b400ff1477ac */ /* 0x000e620008000a00 */
[----:B------:R-:W1:Y:S01]  /*1f10*/  LDCU.64 UR16, c[0x0][0x5d0] ;  /* 0x0000ba00ff1077ac */ /* 0x000e620008000a00 */
[----:B------:R-:W1:Y:S01]  /*1f20*/  LDCU.64 UR6, c[0x0][0x5f0] ;  /* 0x0000be00ff0677ac */ /* 0x000e620008000a00 */
[----:B------:R-:W-:Y:S01]  /*1f30*/  UIMAD UR35, UR45, UR9, UR35 ;  /* 0x000000092d2372a4 */ /* 0x000fe2000f8e0223 */
[----:B------:R-:W-:Y:S01]  /*1f40*/  UMOV UR18, URZ ;  /* 0x000000ff00127c82 */ /* 0x000fe20008000000 */
[----:B--2-4-:R-:W-:-:S10]  /*1f50*/  UMOV UR11, UR38 ;  /* 0x00000026000b7c82 */ /* 0x014fd40008000000 */
.L_x_23:
[----:B------:R-:W-:Y:S01]  /*1f60*/  @!P3 MOV R3, 0x2000 ;  /* 0x000020000003b802 */ /* 0x000fe20000000f00 */
[----:B------:R-:W-:Y:S01]  /*1f70*/  ULEA UR41, UR11, UR44, 0x3 ;  /* 0x0000002c0b297291 */ /* 0x000fe2000f8e18ff */
[----:B-1----:R-:W-:Y:S11]  /*1f80*/  @P0 BRA `(.L_x_19) ;  /* 0x0000000000100947 */ /* 0x002ff60003800000 */
[----:B------:R-:W-:Y:S04]  /*1f90*/  MOV R0, UR29 ;  /* 0x0000001d00007c02 */ /* 0x000fe80008000f00 */
[----:B------:R-:W-:Y:S04]  /*1fa0*/  SHF.L.U32 R5, R0, 0x1f, RZ ;  /* 0x0000001f00057819 */ /* 0x000fe800000006ff */
[----:B------:R-:W2:Y:S02]  /*1fb0*/  SYNCS.PHASECHK.TRANS64.TRYWAIT P0, [UR41+0xc0], R5 ;  /* 0x0000c005ff0075a7 */ /* 0x000ea40008001129 */
[----:B--2---:R-:W-:Y:S05]  /*1fc0*/  @!P0 BRA `(.L_x_20) ;  /* 0x0000008400c88947 */ /* 0x004fea0003800000 */
.L_x_19:
[----:B------:R4:W-:Y:S01]  /*1fd0*/  @!P3 SYNCS.ARRIVE.TRANS64 RZ, [UR41], R3 ;  /* 0x00000003ffffb9a7 */ /* 0x0009e20008000029 */
[----:B------:R-:W-:Y:S04]  /*1fe0*/  BSSY.RECONVERGENT B0, `(.L_x_21) ;  /* 0x0000003000007945 */ /* 0x000fe80003800200 */
[----:B------:R-:W-:Y:S05]  /*1ff0*/  @P2 BRA `(.L_x_22) ;  /* 0x0000000000042947 */ /* 0x000fea0003800000 */
[----:B-1-3--:R-:W-:Y:S05]  /*2000*/  BPT.TRAP 0x1 ;  /* 0x000000040000795c */ /* 0x00afea0000300000 */
.L_x_22:
[----:B-1-3--:R-:W-:Y:S05]  /*2010*/  BSYNC.RECONVERGENT B0 ;  /* 0x0000000000007941 */ /* 0x00afea0003800200 */
.L_x_21:
[----:B------:R-:W-:Y:S02]  /*2020*/  UIADD3 UR8, UPT, UPT, UR11, 0x1, URZ ;  /* 0x000000010b087890 */ /* 0x000fe4000fffe0ff */
[----:B------:R-:W-:Y:S02]  /*2030*/  USHF.L.U32 UR43, UR18, 0x5, URZ ;  /* 0x00000005122b7899 */ /* 0x000fe400080006ff */
[----:B------:R-:W-:Y:S02]  /*2040*/  UISETP.NE.AND UP0, UPT, UR8, 0x18, UPT ;  /* 0x000000180800788c */ /* 0x000fe4000bf05270 */
[----:B------:R-:W-:Y:S02]  /*2050*/  UISETP.NE.AND UP2, UPT, UR24, 0x1, UPT ;  /* 0x000000011800788c */ /* 0x000fe4000bf45270 */
[----:B------:R-:W-:Y:S02]  /*2060*/  USEL UR9, URZ, 0x1, UP0 ;  /* 0x00000001ff097887 */ /* 0x000fe40008000000 */
[----:B------:R-:W-:Y:S02]  /*2070*/  USEL UR38, UR8, URZ, UP0 ;  /* 0x000000ff08267287 */ /* 0x000fe40008000000 */
[----:B------:R-:W-:Y:S02]  /*2080*/  ULOP3.LUT UR29, UR29, UR9, URZ, 0x3c, !UPT ;  /* 0x000000091d1d7292 */ /* 0x000fe4000f8e3cff */
[----:B------:R-:W-:Y:S02]  /*2090*/  ULEA UR8, UR38, UR44, 0x3 ;  /* 0x0000002c26087291 */ /* 0x000fe4000f8e18ff */
[----:B------:R-:W-:Y:S02]  /*20a0*/  UISETP.NE.AND UP0, UPT, UR22, 0x1, UPT ;  /* 0x000000011600788c */ /* 0x000fe4000bf05270 */
[----:B------:R-:W-:Y:S01]  /*20b0*/  UIADD3 UR32, UP1, UPT, UR48, 0x80, URZ ;  /* 0x0000008030207890 */ /* 0x000fe2000ff3e0ff */
[----:B--2---:R-:W-:Y:S01]  /*20c0*/  MOV R0, UR29 ;  /* 0x0000001d00007c02 */ /* 0x004fe20008000f00 */
[----:B------:R-:W-:Y:S02]  /*20d0*/  UIADD3 UR18, UPT, UPT, UR18, 0x1, URZ ;  /* 0x0000000112127890 */ /* 0x000fe4000fffe0ff */
[----:B------:R-:W-:Y:S01]  /*20e0*/  UIADD3.X UR33, UPT, UPT, URZ, UR49, URZ, UP1, !UPT ;  /* 0x00000031ff217290 */ /* 0x000fe20008ffe4ff */
[----:B----4-:R-:W-:Y:S01]  /*20f0*/  SHF.L.U32 R3, R0, 0x1f, RZ ;  /* 0x0000001f00037819 */ /* 0x010fe200000006ff */
[----:B------:R-:W-:Y:S01]  /*2100*/  UMOV UR50, 0x0 ;  /* 0x0000000000327882 */ /* 0x000fe20000000000 */
[----:B------:R-:W-:Y:S02]  /*2110*/  UMOV UR51, 0x10000000 ;  /* 0x1000000000337882 */ /* 0x000fe40000000000 */
[----:B------:R4:W1:Y:S01]  /*2120*/  SYNCS.PHASECHK.TRANS64.TRYWAIT P0, [UR8+0xc0], R3 ;  /* 0x0000c003ff0075a7 */ /* 0x0008620008001108 */
[----:B------:R-:W-:Y:S02]  /*2130*/  UIMAD.WIDE.U32 UR8, UR43, UR28, URZ ;  /* 0x0000001c2b0872a5 */ /* 0x000fe4000f8e00ff */
[----:B------:R-:W-:Y:S02]  /*2140*/  ULEA UR8, UR11, UR44, 0xc ;  /* 0x0000002c0b087291 */ /* 0x000fe4000f8e60ff */
[----:B------:R-:W-:Y:S02]  /*2150*/  USHF.R.U32.HI UR9, URZ, UR27, UR9 ;  /* 0x0000001bff097299 */ /* 0x000fe40008011609 */
[----:B------:R-:W-:Y:S02]  /*2160*/  UIADD3 UR40, UPT, UPT, UR8, 0x8600, URZ ;  /* 0x0000860008287890 */ /* 0x000fe4000fffe0ff */
[----:B------:R-:W-:Y:S02]  /*2170*/  USEL UR9, UR43, UR9, !UP0 ;  /* 0x000000092b097287 */ /* 0x000fe4000c000000 */
[----:B------:R-:W-:Y:S02]  /*2180*/  UISETP.NE.AND UP0, UPT, UR23, 0x1, UPT ;  /* 0x000000011700788c */ /* 0x000fe4000bf05270 */
[----:B------:R-:W-:Y:S02]  /*2190*/  UIMAD.WIDE.U32 UR12, UR9, UR20, URZ ;  /* 0x00000014090c72a5 */ /* 0x000fe4000f8e00ff */
[----:B------:R-:W-:Y:S01]  /*21a0*/  ULEA UR12, UR35, UR36, 0x5 ;  /* 0x00000024230c7291 */ /* 0x000fe2000f8e28ff */
[----:B------:R-:W-:Y:S01]  /*21b0*/  UTMALDG.2D [UR40], [UR32], desc[UR50] ;  /* 0x00003228200075b4 */ /* 0x000fe20008009000 */
[----:B------:R-:W-:Y:S02]  /*21c0*/  USHF.R.U32.HI UR13, URZ, UR21, UR13 ;  /* 0x00000015ff0d7299 */ /* 0x000fe4000801160d */
[----:B------:R-:W-:Y:S02]  /*21d0*/  ULEA UR19, UR34, UR12, 0xa ;  /* 0x0000000c22137291 */ /* 0x000fe4000f8e50ff */
[----:B------:R-:W-:Y:S02]  /*21e0*/  USEL UR13, UR9, UR13, !UP0 ;  /* 0x0000000d090d7287 */ /* 0x000fe4000c000000 */
[----:B------:R-:W-:Y:S02]  /*21f0*/  UIADD3 UR12, UPT, UPT, -UR9, URZ, URZ ;  /* 0x000000ff090c7290 */ /* 0x000fe4000fffe1ff */
[----:B------:R-:W-:Y:S02]  /*2200*/  UIMAD.WIDE.U32 UR14, UR13, UR26, URZ ;  /* 0x0000001a0d0e72a5 */ /* 0x000fe4000f8e00ff */
[----:B------:R-:W-:Y:S02]  /*2210*/  UIMAD UR12, UR22, UR12, UR43 ;  /* 0x0000000c160c72a4 */ /* 0x000fe4000f8e022b */
[----:B------:R-:W-:Y:S02]  /*2220*/  UIADD3 UR30, UP0, UPT, UR48, 0x180, URZ ;  /* 0x00000180301e7890 */ /* 0x000fe4000ff1e0ff */
[----:B------:R-:W-:Y:S02]  /*2230*/  UIADD3 UR8, UPT, UPT, UR8, 0x20600, URZ ;  /* 0x0002060008087890 */ /* 0x000fe4000fffe0ff */
[----:B------:R-:W-:Y:S02]  /*2240*/  UIADD3.X UR31, UPT, UPT, URZ, UR49, URZ, UP0, !UPT ;  /* 0x00000031ff1f7290 */ /* 0x000fe400087fe4ff */
[----:B------:R-:W-:Y:S01]  /*2250*/  UISETP.NE.AND UP0, UPT, UR18, UR46, UPT ;  /* 0x0000002e1200728c */ /* 0x000fe2000bf05270 */
[----:B------:R-:W-:Y:S02]  /*2260*/  UMOV UR14, UR15 ;  /* 0x0000000f000e7c82 */ /* 0x000fe40008000000 */
[----:B------:R-:W-:Y:S04]  /*2270*/  USHF.R.U32.HI UR11, URZ, UR25, UR14 ;  /* 0x00000019ff0b7299 */ /* 0x000fe8000801160e */
[----:B------:R-:W-:Y:S02]  /*2280*/  USEL UR14, UR13, UR11, !UP2 ;  /* 0x0000000b0d0e7287 */ /* 0x000fe4000d000000 */
[----:B------:R-:W-:Y:S02]  /*2290*/  UIADD3 UR11, UPT, UPT, -UR13, URZ, URZ ;  /* 0x000000ff0d0b7290 */ /* 0x000fe4000fffe1ff */
[----:B------:R-:W-:Y:S02]  /*22a0*/  UIADD3 UR15, UPT, UPT, -UR14, URZ, URZ ;  /* 0x000000ff0e0f7290 */ /* 0x000fe4000fffe1ff */
[----:B------:R-:W-:Y:S02]  /*22b0*/  UIMAD UR9, UR23, UR11, UR9 ;  /* 0x0000000b170972a4 */ /* 0x000fe4000f8e0209 */
[----:B------:R-:W-:Y:S02]  /*22c0*/  UIMAD UR13, UR24, UR15, UR13 ;  /* 0x0000000f180d72a4 */ /* 0x000fe4000f8e020d */
[----:B------:R-:W-:Y:S02]  /*22d0*/  UIMAD UR11, UR12, UR5, UR4 ;  /* 0x000000050c0b72a4 */ /* 0x000fe4000f8e0204 */
[----:B------:R-:W-:Y:S02]  /*22e0*/  UIMAD UR12, UR9, UR16, UR6 ;  /* 0x00000010090c72a4 */ /* 0x000fe4000f8e0206 */
[----:B------:R-:W-:Y:S02]  /*22f0*/  UIMAD UR13, UR13, UR17, UR7 ;  /* 0x000000110d0d72a4 */ /* 0x000fe4000f8e0207 */
[----:B------:R-:W-:Y:S01]  /*2300*/  UPRMT UR15, UR19, 0x5410, URZ ;  /* 0x00005410130f7896 */ /* 0x000fe200080000ff */
[----:B------:R-:W-:Y:S02]  /*2310*/  UMOV UR9, UR41 ;  /* 0x0000002900097c82 */ /* 0x000fe40008000000 */
[----:B------:R-:W-:Y:S06]  /*2320*/  UMOV UR19, UR46 ;  /* 0x0000002e00137c82 */ /* 0x000fec0008000000 */
[----:B------:R2:W-:Y:S02]  /*2330*/  UTMALDG.5D.IM2COL [UR8], [UR30], UR15 ;  /* 0x000000081e0073b4 */ /* 0x0005e4000806000f */
[----:B--2---:R-:W-:Y:S01]  /*2340*/  UMOV UR11, UR38 ;  /* 0x00000026000b7c82 */ /* 0x004fe20008000000 */
[----:B----4-:R-:W-:Y:S05]  /*2350*/  BRA.U UP0, `(.L_x_23) ;  /* 0xfffffffd00007547 */ /* 0x010fea000b83ffff */
.L_x_18:
[----:B------:R-:W-:Y:S01]  /*2360*/  ULEA UR4, UR38, UR44, 0x3 ;  /* 0x0000002c26047291 */ /* 0x000fe2000f8e18ff */
[----:B------:R-:W-:Y:S01]  /*2370*/  MOV R0, UR29 ;  /* 0x0000001d00007c02 */ /* 0x000fe20008000f00 */
[----:B------:R-:W-:Y:S01]  /*2380*/  @!P1 SYNCS.ARRIVE.TRANS64.A1T0 RZ, [UR44+0x1a8], RZ ;  /* 0x0001a8ffffff99a7 */ /* 0x000fe2000810002c */
[----:B------:R-:W-:Y:S02]  /*2390*/  UISETP.GT.AND UP0, UPT, UR58, UR57, UPT ;  /* 0x000000393a00728c */ /* 0x000fe4000bf04270 */
[----:B------:R-:W-:-:S04]  /*23a0*/  SHF.L.U32 R0, R0, 0x1f, RZ ;  /* 0x0000001f00007819 */ /* 0x000fc800000006ff */
[----:B-12---:R1:W2:Y:S03]  /*23b0*/  SYNCS.PHASECHK.TRANS64.TRYWAIT P0, [UR4+0xc0], R0 ;  /* 0x0000c000ff0075a7 */ /* 0x0062a60008001104 */
[----:B------:R-:W-:Y:S05]  /*23c0*/  BRA.U !UP0, `(.L_x_24) ;  /* 0x0000000508547547 */ /* 0x000fea000b800000 */
[----:B------:R-:W3:Y:S01]  /*23d0*/  LDCU.64 UR8, c[0x0][0x5c0] ;  /* 0x0000b800ff0877ac */ /* 0x000ee20008000a00 */
[----:B------:R-:W3:Y:S01]  /*23e0*/  LDCU.64 UR40, c[0x0][0x5f8] ;  /* 0x0000bf00ff2877ac */ /* 0x000ee20008000a00 */
[----:B------:R-:W4:Y:S01]  /*23f0*/  LDCU UR12, c[0x0][0x5c8] ;  /* 0x0000b900ff0c77ac */ /* 0x000f220008000800 */
[----:B------:R-:W4:Y:S01]  /*2400*/  LDCU UR11, c[0x0][0x600] ;  /* 0x0000c000ff0b77ac */ /* 0x000f220008000800 */
[----:B------:R-:W1:Y:S01]  /*2410*/  LDCU UR23, c[0x0][0x5a8] ;  /* 0x0000b500ff1777ac */ /* 0x000e620008000800 */
[----:B------:R-:W1:Y:S01]  /*2420*/  LDCU UR22, c[0x0][0x59c] ;  /* 0x0000b380ff1677ac */ /* 0x000e620008000800 */
[----:B---3--:R-:W-:Y:S02]  /*2430*/  UIMAD UR43, UR53, UR8, UR40 ;  /* 0x00000008352b72a4 */ /* 0x008fe4000f8e0228 */
[----:B------:R-:W-:Y:S01]  /*2440*/  UIMAD UR41, UR45, UR9, UR41 ;  /* 0x000000092d2972a4 */ /* 0x000fe2000f8e0229 */
[----:B------:R-:W3:Y:S01]  /*2450*/  LDCU UR18, c[0x0][0x590] ;  /* 0x0000b200ff1277ac */ /* 0x000ee20008000800 */
[----:B----4-:R-:W-:Y:S01]  /*2460*/  UIMAD UR40, UR37, UR12, UR11 ;  /* 0x0000000c252872a4 */ /* 0x010fe2000f8e020b */
[----:B------:R-:W4:Y:S01]  /*2470*/  LDCU UR27, c[0x0][0x594] ;  /* 0x0000b280ff1b77ac */ /* 0x000f220008000800 */
        /* <DEDUP_REMOVED lines=8> */
[----:B------:R-:W-:Y:S01]  /*2500*/  UIADD3 UR45, UPT, UPT, UR59, UR19, URZ ;  /* 0x000000133b2d7290 */ /* 0x000fe2000fffe0ff */
[----:B------:R-:W-:-:S11]  /*2510*/  UMOV UR11, UR38 ;  /* 0x00000026000b7c82 */ /* 0x000fd60008000000 */
.L_x_29:
[----:B------:R-:W-:Y:S01]  /*2520*/  @!P3 MOV R3, 0x2000 ;  /* 0x000020000003b802 */ /* 0x000fe20000000f00 */
[----:B------:R-:W-:Y:S01]  /*2530*/  ULEA UR33, UR11, UR44, 0x3 ;  /* 0x0000002c0b217291 */ /* 0x000fe2000f8e18ff */
[----:B--2---:R-:W-:Y:S11]  /*2540*/  @P0 BRA `(.L_x_25) ;  /* 0x0000000000100947 */ /* 0x004ff60003800000 */
[----:B-1----:R-:W-:Y:S04]  /*2550*/  MOV R0, UR29 ;  /* 0x0000001d00007c02 */ /* 0x002fe80008000f00 */
[----:B------:R-:W-:Y:S04]  /*2560*/  SHF.L.U32 R5, R0, 0x1f, RZ ;  /* 0x0000001f00057819 */ /* 0x000fe800000006ff */
[----:B------:R-:W1:Y:S02]  /*2570*/  SYNCS.PHASECHK.TRANS64.TRYWAIT P0, [UR33+0xc0], R5 ;  /* 0x0000c005ff0075a7 */ /* 0x000e640008001121 */
[----:B-1----:R-:W-:Y:S05]  /*2580*/  @!P0 BRA `(.L_x_26) ;  /* 0x0000008000708947 */ /* 0x002fea0003800000 */
.L_x_25:
[----:B------:R2:W-:Y:S01]  /*2590*/  @!P3 SYNCS.ARRIVE.TRANS64 RZ, [UR33], R3 ;  /* 0x00000003ffffb9a7 */ /* 0x0005e20008000021 */
[----:B------:R-:W-:Y:S04]  /*25a0*/  BSSY.RECONVERGENT B0, `(.L_x_27) ;  /* 0x0000003000007945 */ /* 0x000fe80003800200 */
[----:B------:R-:W-:Y:S05]  /*25b0*/  @P2 BRA `(.L_x_28) ;  /* 0x0000000000042947 */ /* 0x000fea0003800000 */
[----:B-1-34-:R-:W-:Y:S05]  /*25c0*/  BPT.TRAP 0x1 ;  /* 0x000000040000795c */ /* 0x01afea0000300000 */
.L_x_28:
[----:B-1-34-:R-:W-:Y:S05]  /*25d0*/  BSYNC.RECONVERGENT B0 ;  /* 0x0000000000007941 */ /* 0x01afea0003800200 */
.L_x_27:
        /* <DEDUP_REMOVED lines=10> */
[----:B------:R-:W-:Y:S01]  /*2680*/  MOV R0, UR29 ;  /* 0x0000001d00007c02 */ /* 0x000fe20008000f00 */
[----:B------:R-:W-:Y:S02]  /*2690*/  ULEA UR28, UR41, UR43, 0x5 ;  /* 0x0000002b291c7291 */ /* 0x000fe4000f8e28ff */
[----:B------:R-:W-:Y:S01]  /*26a0*/  UIADD3.X UR37, UPT, UPT, URZ, UR49, URZ, UP1, !UPT ;  /* 0x00000031ff257290 */ /* 0x000fe20008ffe4ff */
[----:B--2---:R-:W-:Y:S01]  /*26b0*/  SHF.L.U32 R3, R0, 0x1f, RZ ;  /* 0x0000001f00037819 */ /* 0x004fe200000006ff */
[----:B------:R-:W-:Y:S02]  /*26c0*/  ULEA UR28, UR40, UR28, 0xa ;  /* 0x0000001c281c7291 */ /* 0x000fe4000f8e50ff */
[----:B------:R-:W-:Y:S01]  /*26d0*/  UIADD3 UR19, UPT, UPT, UR19, 0x1, URZ ;  /* 0x0000000113137890 */ /* 0x000fe2000fffe0ff */
[----:B------:R1:W2:Y:S01]  /*26e0*/  SYNCS.PHASECHK.TRANS64.TRYWAIT P0, [UR8+0xc0], R3 ;  /* 0x0000c003ff0075a7 */ /* 0x0002a20008001108 */
[----:B------:R-:W-:Y:S01]  /*26f0*/  UIMAD.WIDE.U32 UR8, UR35, UR27, URZ ;  /* 0x0000001b230872a5 */ /* 0x000fe2000f8e00ff */
[----:B------:R-:W-:Y:S01]  /*2700*/  UMOV UR50, 0x0 ;  /* 0x0000000000327882 */ /* 0x000fe20000000000 */
[----:B------:R-:W-:Y:S02]  /*2710*/  UMOV UR51, 0x10000000 ;  /* 0x1000000000337882 */ /* 0x000fe40000000000 */
[----:B------:R-:W-:Y:S01]  /*2720*/  USHF.R.U32.HI UR9, URZ, UR26, UR9 ;  /* 0x0000001aff097299 */ /* 0x000fe20008011609 */
[----:B------:R-:W-:Y:S03]  /*2730*/  UMOV UR34, UR42 ;  /* 0x0000002a00227c82 */ /* 0x000fe60008000000 */
[----:B------:R-:W-:Y:S02]  /*2740*/  USEL UR9, UR35, UR9, !UP0 ;  /* 0x0000000923097287 */ /* 0x000fe4000c000000 */
[----:B------:R-:W-:Y:S02]  /*2750*/  UISETP.NE.AND UP0, UPT, UR22, 0x1, UPT ;  /* 0x000000011600788c */ /* 0x000fe4000bf05270 */
[----:B------:R-:W-:Y:S02]  /*2760*/  UIMAD.WIDE.U32 UR12, UR9, UR20, URZ ;  /* 0x00000014090c72a5 */ /* 0x000fe4000f8e00ff */
[----:B------:R-:W-:Y:S02]  /*2770*/  ULEA UR12, UR11, UR44, 0xc ;  /* 0x0000002c0b0c7291 */ /* 0x000fe4000f8e60ff */
[----:B------:R-:W-:Y:S02]  /*2780*/  USHF.R.U32.HI UR13, URZ, UR21, UR13 ;  /* 0x00000015ff0d7299 */ /* 0x000fe4000801160d */
[----:B------:R-:W-:Y:S02]  /*2790*/  UIADD3 UR32, UPT, UPT, UR12, 0x8600, URZ ;  /* 0x000086000c207890 */ /* 0x000fe4000fffe0ff */
[----:B------:R-:W-:Y:S02]  /*27a0*/  USEL UR13, UR9, UR13, !UP0 ;  /* 0x0000000d090d7287 */ /* 0x000fe4000c000000 */
[----:B------:R-:W-:Y:S02]  /*27b0*/  UIADD3 UR30, UP0, UPT, UR48, 0x180, URZ ;  /* 0x00000180301e7890 */ /* 0x000fe4000ff1e0ff */
[----:B------:R-:W-:Y:S02]  /*27c0*/  UIMAD.WIDE.U32 UR14, UR13, UR25, URZ ;  /* 0x000000190d0e72a5 */ /* 0x000fe4000f8e00ff */
[----:B------:R-:W-:Y:S01]  /*27d0*/  UIADD3.X UR31, UPT, UPT, URZ, UR49, URZ, UP0, !UPT ;  /* 0x00000031ff1f7290 */ /* 0x000fe200087fe4ff */
[----:B------:R-:W-:Y:S01]  /*27e0*/  UTMALDG.2D [UR32], [UR36], desc[UR50] ;  /* 0x00003220240075b4 */ /* 0x000fe20008009000 */
[----:B------:R-:W-:Y:S03]  /*27f0*/  UISETP.NE.AND UP0, UPT, UR19, UR45, UPT ;  /* 0x0000002d1300728c */ /* 0x000fe6000bf05270 */
[----:B------:R-:W-:Y:S02]  /*2800*/  UMOV UR8, UR15 ;  /* 0x0000000f00087c82 */ /* 0x000fe40008000000 */
[----:B------:R-:W-:Y:S02]  /*2810*/  USHF.R.U32.HI UR11, URZ, UR24, UR8 ;  /* 0x00000018ff0b7299 */ /* 0x000fe40008011608 */
[----:B------:R-:W-:Y:S02]  /*2820*/  UIADD3 UR8, UPT, UPT, UR12, 0x20600, URZ ;  /* 0x000206000c087890 */ /* 0x000fe4000fffe0ff */
[----:B------:R-:W-:Y:S02]  /*2830*/  USEL UR14, UR13, UR11, !UP2 ;  /* 0x0000000b0d0e7287 */ /* 0x000fe4000d000000 */
[----:B------:R-:W-:Y:S02]  /*2840*/  UIADD3 UR12, UPT, UPT, -UR9, URZ, URZ ;  /* 0x000000ff090c7290 */ /* 0x000fe4000fffe1ff */
[----:B------:R-:W-:Y:S02]  /*2850*/  UIADD3 UR11, UPT, UPT, -UR13, URZ, URZ ;  /* 0x000000ff0d0b7290 */ /* 0x000fe4000fffe1ff */
[----:B------:R-:W-:Y:S02]  /*2860*/  UIADD3 UR15, UPT, UPT, -UR14, URZ, URZ ;  /* 0x000000ff0e0f7290 */ /* 0x000fe4000fffe1ff */
[----:B------:R-:W-:Y:S02]  /*2870*/  UIMAD UR12, UR18, UR12, UR35 ;  /* 0x0000000c120c72a4 */ /* 0x000fe4000f8e0223 */
[----:B------:R-:W-:Y:S02]  /*2880*/  UIMAD UR9, UR22, UR11, UR9 ;  /* 0x0000000b160972a4 */ /* 0x000fe4000f8e0209 */
[----:B------:R-:W-:Y:S02]  /*2890*/  UIMAD UR13, UR23, UR15, UR13 ;  /* 0x0000000f170d72a4 */ /* 0x000fe4000f8e020d */
[----:B------:R-:W-:Y:S02]  /*28a0*/  UIMAD UR11, UR12, UR5, UR4 ;  /* 0x000000050c0b72a4 */ /* 0x000fe4000f8e0204 */
[----:B------:R-:W-:Y:S02]  /*28b0*/  UIMAD UR12, UR9, UR16, UR6 ;  /* 0x00000010090c72a4 */ /* 0x000fe4000f8e0206 */
[----:B------:R-:W-:Y:S02]  /*28c0*/  UIMAD UR13, UR13, UR17, UR7 ;  /* 0x000000110d0d72a4 */ /* 0x000fe4000f8e0207 */
[----:B------:R-:W-:Y:S01]  /*28d0*/  UPRMT UR15, UR28, 0x5410, URZ ;  /* 0x000054101c0f7896 */ /* 0x000fe200080000ff */
[----:B------:R-:W-:Y:S08]  /*28e0*/  UMOV UR9, UR33 ;  /* 0x0000002100097c82 */ /* 0x000ff00008000000 */
[----:B------:R3:W-:Y:S02]  /*28f0*/  UTMALDG.5D.IM2COL [UR8], [UR30], UR15 ;  /* 0x000000081e0073b4 */ /* 0x0007e4000806000f */
[----:B---3--:R-:W-:Y:S01]  /*2900*/  UMOV UR11, UR38 ;  /* 0x00000026000b7c82 */ /* 0x008fe20008000000 */
[----:B-1----:R-:W-:Y:S05]  /*2910*/  BRA.U UP0, `(.L_x_29) ;  /* 0xfffffffd00007547 */ /* 0x002fea000b83ffff */
.L_x_24:
[----:B------:R-:W-:Y:S01]  /*2920*/  SHF.L.U32 R3, R2, 0x1f, RZ ;  /* 0x0000001f02037819 */ /* 0x000fe200000006ff */
[----:B------:R-:W-:-:S03]  /*2930*/  NOP ;  /* 0x0000000000007918 */ /* 0x000fc60000000000 */
[----:B--2---:R-:W2:Y:S02]  /*2940*/  SYNCS.PHASECHK.TRANS64.TRYWAIT P0, [UR44+0x1b0], R3 ;  /* 0x0001b003ff0075a7 */ /* 0x004ea4000800112c */
[----:B--2---:R-:W-:Y:S05]  /*2950*/  @!P0 BRA `(.L_x_30) ;  /* 0x0000007c00948947 */ /* 0x004fea0003800000 */
.L_x_122:
[----:B------:R-:W2:Y:S01]  /*2960*/  LDS.128 R4, [UR44+0x1f0] ;  /* 0x0001f02cff047984 */ /* 0x000ea20008000c00 */
[----:B------:R-:W-:Y:S02]  /*2970*/  UIADD3 UR4, UPT, UPT, UR44, 0x1b8, URZ ;  /* 0x000001b82c047890 */ /* 0x000fe4000fffe0ff */
[----:B------:R-:W-:Y:S01]  /*2980*/  UISETP.GE.AND UP0, UPT, UR39, 0x1, UPT ;  /* 0x000000012700788c */ /* 0x000fe2000bf06270 */
[----:B------:R-:W-:Y:S01]  /*2990*/  @!PT LDS RZ, [RZ] ;  /* 0x00000000fffff984 */ /* 0x000fe20000000800 */
[----:B------:R-:W-:Y:S01]  /*29a0*/  @!PT LDS RZ, [RZ] ;  /* 0x00000000fffff984 */ /* 0x000fe20000000800 */
[----:B------:R-:W-:Y:S01]  /*29b0*/  @!PT LDS RZ, [RZ] ;  /* 0x00000000fffff984 */ /* 0x000fe20000000800 */
[----:B------:R-:W-:Y:S01]  /*29c0*/  @!PT LDS RZ, [RZ] ;  /* 0x00000000fffff984 */ /* 0x000fe20000000800 */
[----:B------:R3:W-:Y:S06]  /*29d0*/  MEMBAR.ALL.CTA ;  /* 0x0000000000007992 */ /* 0x0007ec0000008000 */
[----:B---3--:R-:W3:Y:S01]  /*29e0*/  FENCE.VIEW.ASYNC.S ;  /* 0x00000000000073c6 */ /* 0x008ee20000000000 */
[----:B------:R-:W-:-:S09]  /*29f0*/  UPRMT UR4, URZ, 0x654, UR4 ;  /* 0x00000654ff047896 */ /* 0x000fd20008000004 */
[----:B---3--:R-:W-:Y:S01]  /*2a00*/  SYNCS.ARRIVE.TRANS64.RED.A1T0 RZ, [UR4], RZ ;  /* 0x000000ffffff79a7 */ /* 0x008fe20008100404 */
[----:B--2---:R-:W-:-:S13]  /*2a10*/  LOP3.LUT P0, RZ, R6, 0x1, RZ, 0xc0, !PT ;  /* 0x0000000106ff7812 */ /* 0x004fda000780c0ff */
[----:B------:R-:W-:Y:S01]  /*2a20*/  VOTEU.ANY UP1, P0 ;  /* 0x0000000000ff7886 */ /* 0x000fe20000020100 */
[----:B------:R-:W-:-:S13]  /*2a30*/  PLOP3.LUT P0, PT, PT, PT, UP1, 0x80, 0x8 ;  /* 0x000000000008781c */ /* 0x000fda0003f0f018 */
[----:B-1----:R-:W-:Y:S02]  /*2a40*/  @P0 MOV R0, R4 ;  /* 0x0000000400000202 */ /* 0x002fe40000000f00 */
[----:B------:R-:W-:Y:S02]  /*2a50*/  @P0 LOP3.LUT R4, R5, 0xffff, RZ, 0xc0, !PT ;  /* 0x0000ffff05040812 */ /* 0x000fe400078ec0ff */
[----:B------:R-:W-:Y:S02]  /*2a60*/  @P0 R2UR UR6, R0 ;  /* 0x00000000000602ca */ /* 0x000fe400000e0000 */
[----:B------:R-:W-:-:S11]  /*2a70*/  @P0 R2UR UR5, R4 ;  /* 0x00000000040502ca */ /* 0x000fd600000e0000 */
[----:B------:R-:W-:Y:S02]  /*2a80*/  @UP1 UMOV UR52, UR6 ;  /* 0x0000000600341c82 */ /* 0x000fe40008000000 */
[----:B------:R-:W-:Y:S01]  /*2a90*/  @UP1 UMOV UR47, UR5 ;  /* 0x00000005002f1c82 */ /* 0x000fe20008000000 */
[----:B------:R-:W-:Y:S05]  /*2aa0*/  BRA.U !UP0, `(.L_x_31) ;  /* 0x0000000108d47547 */ /* 0x000fea000b800000 */
[----:B------:R-:W1:Y:S01]  /*2ab0*/  LDCU.128 UR16, c[0x0][0xc10] ;  /* 0x00018200ff1077ac */ /* 0x000e620008000c00 */
[----:B------:R-:W2:Y:S01]  /*2ac0*/  LDCU UR20, c[0x0][0xc20] ;  /* 0x00018400ff1477ac */ /* 0x000ea20008000800 */
[----:B------:R-:W3:Y:S01]  /*2ad0*/  LDCU UR13, c[0x0][0xc0c] ;  /* 0x00018180ff0d77ac */ /* 0x000ee20008000800 */
[----:B------:R-:W4:Y:S01]  /*2ae0*/  LDCU.64 UR14, c[0x0][0xc28] ;  /* 0x00018500ff0e77ac */ /* 0x000f220008000a00 */
[----:B------:R-:W-:Y:S02]  /*2af0*/  UISETP.NE.AND UP3, UPT, UR39, 0x1, UPT ;  /* 0x000000012700788c */ /* 0x000fe4000bf65270 */
[----:B-1----:R-:W-:Y:S02]  /*2b00*/  UIMAD.WIDE.U32 UR4, UR55, UR19, URZ ;  /* 0x00000013370472a5 */ /* 0x002fe4000f8e00ff */
[----:B------:R-:W-:Y:S02]  /*2b10*/  UIMAD.WIDE.U32 UR6, UR56, UR16, URZ ;  /* 0x00000010380672a5 */ /* 0x000fe4000f8e00ff */
[----:B------:R-:W-:-:S02]  /*2b20*/  UISETP.NE.AND UP0, UPT, UR18, 0x1, UPT ;  /* 0x000000011200788c */ /* 0x000fc4000bf05270 */
[----:B------:R-:W-:Y:S01]  /*2b30*/  UIMAD.WIDE.U32 UR10, UR47, UR19, URZ ;  /* 0x000000132f0a72a5 */ /* 0x000fe2000f8e00ff */
[----:B------:R-:W-:Y:S01]  /*2b40*/  UMOV UR4, UR5 ;  /* 0x0000000500047c82 */ /* 0x000fe20008000000 */
[----:B---3--:R-:W-:Y:S02]  /*2b50*/  UISETP.NE.AND UP2, UPT, UR13, 0x1, UPT ;  /* 0x000000010d00788c */ /* 0x008fe4000bf45270 */
[----:B--2---:R-:W-:Y:S02]  /*2b60*/  USHF.R.U32.HI UR5, URZ, UR20, UR4 ;  /* 0x00000014ff057299 */ /* 0x004fe40008011604 */
[----:B------:R-:W-:Y:S01]  /*2b70*/  UIMAD.WIDE.U32 UR8, UR52, UR16, URZ ;  /* 0x00000010340872a5 */ /* 0x000fe2000f8e00ff */
[----:B------:R-:W-:Y:S01]  /*2b80*/  UMOV UR4, UR7 ;  /* 0x0000000700047c82 */ /* 0x000fe20008000000 */
[----:B------:R-:W-:Y:S02]  /*2b90*/  USEL UR5, UR55, UR5, !UP0 ;  /* 0x0000000537057287 */ /* 0x000fe4000c000000 */
[----:B------:R-:W-:-:S02]  /*2ba0*/  USHF.R.U32.HI UR4, URZ, UR17, UR4 ;  /* 0x00000011ff047299 */ /* 0x000fc40008011604 */
[----:B----4-:R-:W-:Y:S02]  /*2bb0*/  UIMAD.WIDE.U32 UR6, UR5, UR14, URZ ;  /* 0x0000000e050672a5 */ /* 0x010fe4000f8e00ff */
[----:B------:R-:W-:Y:S01]  /*2bc0*/  USEL UR12, UR56, UR4, !UP2 ;  /* 0x00000004380c7287 */ /* 0x000fe2000d000000 */
[----:B------:R-:W-:Y:S02]  /*2bd0*/  UMOV UR8, UR9 ;  /* 0x0000000900087c82 */ /* 0x000fe40008000000 */
[----:B------:R-:W-:Y:S01]  /*2be0*/  UMOV UR4, UR11 ;  /* 0x0000000b00047c82 */ /* 0x000fe20008000000 */
[----:B------:R-:W-:Y:S01]  /*2bf0*/  UIMAD.WIDE.U32 UR10, UR12, UR14, URZ ;  /* 0x0000000e0c0a72a5 */ /* 0x000fe2000f8e00ff */
[----:B------:R-:W-:Y:S01]  /*2c00*/  UMOV UR6, UR7 ;  /* 0x0000000700067c82 */ /* 0x000fe20008000000 */
[----:B------:R-:W-:Y:S02]  /*2c10*/  USHF.R.U32.HI UR4, URZ, UR20, UR4 ;  /* 0x00000014ff047299 */ /* 0x000fe40008011604 */
[----:B------:R-:W-:-:S02]  /*2c20*/  @UP3 USHF.R.U32.HI UR5, URZ, UR15, UR6 ;  /* 0x0000000fff053299 */ /* 0x000fc40008011606 */
[----:B------:R-:W-:Y:S01]  /*2c30*/  USHF.R.U32.HI UR17, URZ, UR17, UR8 ;  /* 0x00000011ff117299 */ /* 0x000fe20008011608 */
[----:B------:R-:W-:Y:S01]  /*2c40*/  UMOV UR6, UR11 ;  /* 0x0000000b00067c82 */ /* 0x000fe20008000000 */
[----:B------:R-:W-:Y:S02]  /*2c50*/  USEL UR4, UR47, UR4, !UP0 ;  /* 0x000000042f047287 */ /* 0x000fe4000c000000 */
[----:B------:R-:W-:Y:S02]  /*2c60*/  @UP3 USHF.R.U32.HI UR12, URZ, UR15, UR6 ;  /* 0x0000000fff0c3299 */ /* 0x000fe40008011606 */
[----:B------:R-:W-:Y:S02]  /*2c70*/  UIMAD UR6, UR39, UR5, URZ ;  /* 0x00000005270672a4 */ /* 0x000fe4000f8e02ff */
[----:B------:R-:W-:Y:S02]  /*2c80*/  USEL UR5, UR52, UR17, !UP2 ;  /* 0x0000001134057287 */ /* 0x000fe4000d000000 */
[----:B------:R-:W-:-:S02]  /*2c90*/  UIMAD UR8, UR39, UR12, URZ ;  /* 0x0000000c270872a4 */ /* 0x000fc4000f8e02ff */
[----:B------:R-:W-:Y:S02]  /*2ca0*/  UISETP.GE.AND UP0, UPT, UR4, UR6, UPT ;  /* 0x000000060400728c */ /* 0x000fe4000bf06270 */
[----:B------:R-:W-:Y:S02]  /*2cb0*/  UIMAD.WIDE.U32 UR6, UR4, UR14, URZ ;  /* 0x0000000e040672a5 */ /* 0x000fe4000f8e00ff */
[----:B------:R-:W-:Y:S02]  /*2cc0*/  UISETP.GE.OR UP0, UPT, UR5, UR8, UP0 ;  /* 0x000000080500728c */ /* 0x000fe40008706670 */
[----:B------:R-:W-:Y:S02]  /*2cd0*/  UIMAD.WIDE.U32 UR8, UR5, UR14, URZ ;  /* 0x0000000e050872a5 */ /* 0x000fe4000f8e00ff */
[----:B------:R-:W-:Y:S01]  /*2ce0*/  UIADD3 UR10, UPT, UPT, -UR4, URZ, URZ ;  /* 0x000000ff040a7290 */ /* 0x000fe2000fffe1ff */
[----:B------:R-:W-:Y:S02]  /*2cf0*/  UMOV UR6, UR7 ;  /* 0x0000000700067c82 */ /* 0x000fe40008000000 */
[----:B------:R-:W-:-:S02]  /*2d00*/  USHF.R.U32.HI UR6, URZ, UR15, UR6 ;  /* 0x0000000fff067299 */ /* 0x000fc40008011606 */
[----:B------:R-:W-:Y:S02]  /*2d10*/  UIMAD UR10, UR18, UR10, UR47 ;  /* 0x0000000a120a72a4 */ /* 0x000fe4000f8e022f */
[----:B------:R-:W-:Y:S01]  /*2d20*/  USEL UR6, UR4, UR6, !UP3 ;  /* 0x0000000604067287 */ /* 0x000fe2000d800000 */
[----:B------:R-:W-:Y:S01]  /*2d30*/  @!UP0 UMOV UR7, UR9 ;  /* 0x0000000900078c82 */ /* 0x000fe20008000000 */
[----:B------:R-:W-:Y:S02]  /*2d40*/  UIADD3 UR9, UPT, UPT, -UR5, URZ, URZ ;  /* 0x000000ff05097290 */ /* 0x000fe4000fffe1ff */
[----:B------:R-:W-:Y:S02]  /*2d50*/  @!UP0 USHF.R.U32.HI UR7, URZ, UR15, UR7 ;  /* 0x0000000fff078299 */ /* 0x000fe40008011607 */
[----:B------:R-:W-:Y:S02]  /*2d60*/  UIADD3 UR8, UPT, UPT, -UR6, URZ, URZ ;  /* 0x000000ff06087290 */ /* 0x000fe4000fffe1ff */
[----:B------:R-:W-:-:S02]  /*2d70*/  @!UP0 USEL UR7, UR5, UR7, !UP3 ;  /* 0x0000000705078287 */ /* 0x000fc4000d800000 */
[----:B------:R-:W-:Y:S02]  /*2d80*/  UIMAD UR8, UR39, UR8, UR4 ;  /* 0x00000008270872a4 */ /* 0x000fe4000f8e0204 */
[----:B------:R-:W-:Y:S02]  /*2d90*/  @!UP0 UIADD3 UR6, UPT, UPT, UR6, -UR7, URZ ;  /* 0x8000000706068290 */ /* 0x000fe4000fffe0ff */
[----:B------:R-:W-:Y:S02]  /*2da0*/  @!UP0 UIMAD UR7, UR8, UR12, UR7 ;  /* 0x0000000c080782a4 */ /* 0x000fe4000f8e0207 */
[----:B------:R-:W-:Y:S02]  /*2db0*/  @!UP0 UIMAD UR4, UR39, UR6, UR5 ;  /* 0x00000006270482a4 */ /* 0x000fe4000f8e0205 */
[----:B------:R-:W-:Y:S02]  /*2dc0*/  UIMAD UR6, UR13, UR9, UR52 ;  /* 0x000000090d0672a4 */ /* 0x000fe4000f8e0234 */
[----:B------:R-:W-:Y:S01]  /*2dd0*/  UIMAD UR47, UR4, UR18, UR10 ;  /* 0x00000012042f72a4 */ /* 0x000fe2000f8e020a */
[----:B------:R-:W-:-:S02]  /*2de0*/  @!UP0 UMOV UR5, UR7 ;  /* 0x0000000700058c82 */ /* 0x000fc40008000000 */
[----:B------:R-:W-:-:S12]  /*2df0*/  UIMAD UR52, UR5, UR13, UR6 ;  /* 0x0000000d053472a4 */ /* 0x000fd8000f8e0206 */
.L_x_31:
        /* <DEDUP_REMOVED lines=20> */
.L_x_32:
[----:B------:R-:W-:Y:S02]  /*2f40*/  R2UR UR5, R160 ;  /* 0x00000000a00572ca */ /* 0x000fe400000e0000 */
[----:B------:R-:W-:Y:S02]  /*2f50*/  R2UR UR4, R135 ;  /* 0x00000000870472ca */ /* 0x000fe400000e0000 */
[----:B------:R-:W-:Y:S02]  /*2f60*/  PLOP3.LUT P1, PT, PT, PT, PT, 0x80, 0x8 ;  /* 0x000000000008781c */ /* 0x000fe40003f2f070 */
[----:B------:R-:W-:-:S07]  /*2f70*/  LOP3.LUT R2, R2, 0x1, RZ, 0x3c, !PT ;  /* 0x0000000102027812 */ /* 0x000fce00078e3cff */
[----:B------:R-:W-:Y:S02]  /*2f80*/  UIADD3 UR28, UPT, UPT, UR52, UR5, URZ ;  /* 0x00000005341c7290 */ /* 0x000fe4000fffe0ff */
[----:B------:R-:W-:Y:S01]  /*2f90*/  UIADD3 UR23, UPT, UPT, UR47, UR4, URZ ;  /* 0x000000042f177290 */ /* 0x000fe2000fffe0ff */
[----:B------:R-:W-:Y:S11]  /*2fa0*/  BRA.U UP1, `(.L_x_33) ;  /* 0xffffffe501cc7547 */ /* 0x000ff6000b83ffff */
[----:B------:R-:W-:Y:S01]  /*2fb0*/  UIADD3 UR44, UPT, UPT, UR44, 0xc0, URZ ;  /* 0x000000c02c2c7890 */ /* 0x000fe2000fffe0ff */
[----:B------:R-:W-:-:S03]  /*2fc0*/  MOV R3, UR29 ;  /* 0x0000001d00037c02 */ /* 0x000fc60008000f00 */
[----:B------:R-:W-:Y:S01]  /*2fd0*/  ULEA UR4, UR38, UR44, 0x3 ;  /* 0x0000002c26047291 */ /* 0x000fe2000f8e18ff */
[----:B------:R-:W-:-:S08]  /*2fe0*/  SHF.L.U32 R3, R3, 0x1f, RZ ;  /* 0x0000001f03037819 */ /* 0x000fd000000006ff */
[----:B------:R-:W1:Y:S02]  /*2ff0*/  SYNCS.PHASECHK.TRANS64.TRYWAIT P0, [UR4], R3 ;  /* 0x00000003ff0075a7 */ /* 0x000e640008001104 */
[----:B-1----:R-:W-:Y:S05]  /*3000*/  @!P0 BRA `(.L_x_34) ;  /* 0x0000007800008947 */ /* 0x002fea0003800000 */
.L_x_124:
[----:B------:R-:W-:-:S04]  /*3010*/  UIADD3 UR4, UPT, UPT, UR38, 0x1, URZ ;  /* 0x0000000126047890 */ /* 0x000fc8000fffe0ff */
[----:B------:R-:W-:-:S04]  /*3020*/  UISETP.NE.AND UP0, UPT, UR4, 0x18, UPT ;  /* 0x000000180400788c */ /* 0x000fc8000bf05270 */
[----:B------:R-:W-:Y:S02]  /*3030*/  USEL UR5, URZ, 0x1, UP0 ;  /* 0x00000001ff057887 */ /* 0x000fe40008000000 */
[----:B------:R-:W-:Y:S02]  /*3040*/  USEL UR4, UR4, URZ, UP0 ;  /* 0x000000ff04047287 */ /* 0x000fe40008000000 */
[----:B------:R-:W-:Y:S02]  /*3050*/  ULOP3.LUT UR6, UR29, UR5, URZ, 0x3c, !UPT ;  /* 0x000000051d067292 */ /* 0x000fe4000f8e3cff */
[----:B------:R-:W-:-:S04]  /*3060*/  ULEA UR5, UR4, UR44, 0x3 ;  /* 0x0000002c04057291 */ /* 0x000fc8000f8e18ff */
[----:B-1----:R-:W-:-:S04]  /*3070*/  MOV R3, UR6 ;  /* 0x0000000600037c02 */ /* 0x002fc80008000f00 */
[----:B------:R-:W-:-:S04]  /*3080*/  SHF.L.U32 R3, R3, 0x1f, RZ ;  /* 0x0000001f03037819 */ /* 0x000fc800000006ff */
[----:B------:R-:W1:Y:S02]  /*3090*/  SYNCS.PHASECHK.TRANS64.TRYWAIT P0, [UR5], R3 ;  /* 0x00000003ff0075a7 */ /* 0x000e640008001105 */
[----:B-1----:R-:W-:Y:S05]  /*30a0*/  @!P0 BRA `(.L_x_35) ;  /* 0x0000007400f08947 */ /* 0x002fea0003800000 */
.L_x_126:
        /* <DEDUP_REMOVED lines=10> */
.L_x_128:
        /* <DEDUP_REMOVED lines=10> */
.L_x_130:
        /* <DEDUP_REMOVED lines=10> */
.L_x_132:
        /* <DEDUP_REMOVED lines=10> */
.L_x_134:
        /* <DEDUP_REMOVED lines=10> */
.L_x_136:
        /* <DEDUP_REMOVED lines=10> */
.L_x_138:
        /* <DEDUP_REMOVED lines=10> */
.L_x_140:
        /* <DEDUP_REMOVED lines=10> */
.L_x_142:
        /* <DEDUP_REMOVED lines=10> */
.L_x_144:
        /* <DEDUP_REMOVED lines=10> */
.L_x_146:
        /* <DEDUP_REMOVED lines=10> */
.L_x_148:
        /* <DEDUP_REMOVED lines=10> */
.L_x_150:
        /* <DEDUP_REMOVED lines=10> */
.L_x_152:
        /* <DEDUP_REMOVED lines=10> */
.L_x_154:
        /* <DEDUP_REMOVED lines=10> */
.L_x_156:
        /* <DEDUP_REMOVED lines=10> */
.L_x_158:
        /* <DEDUP_REMOVED lines=10> */
.L_x_160:
        /* <DEDUP_REMOVED lines=10> */
.L_x_162:
        /* <DEDUP_REMOVED lines=10> */
.L_x_164:
        /* <DEDUP_REMOVED lines=10> */
.L_x_166:
        /* <DEDUP_REMOVED lines=10> */
.L_x_168:
[----:B------:R-:W-:-:S04]  /*3dd0*/  UIADD3 UR4, UPT, UPT, UR4, 0x1, URZ ;  /* 0x0000000104047890 */ /* 0x000fc8000fffe0ff */
[----:B------:R-:W-:-:S04]  /*3de0*/  UISETP.NE.AND UP0, UPT, UR4, 0x18, UPT ;  /* 0x000000180400788c */ /* 0x000fc8000bf05270 */
[----:B------:R-:W-:Y:S02]  /*3df0*/  USEL UR5, URZ, 0x1, UP0 ;  /* 0x00000001ff057887 */ /* 0x000fe40008000000 */
[----:B------:R-:W-:Y:S02]  /*3e00*/  USEL UR4, UR4, URZ, UP0 ;  /* 0x000000ff04047287 */ /* 0x000fe40008000000 */
[----:B------:R-:W-:Y:S02]  /*3e10*/  ULOP3.LUT UR5, UR6, UR5, URZ, 0x3c, !UPT ;  /* 0x0000000506057292 */ /* 0x000fe4000f8e3cff */
[----:B------:R-:W-:-:S04]  /*3e20*/  ULEA UR4, UR4, UR44, 0x3 ;  /* 0x0000002c04047291 */ /* 0x000fc8000f8e18ff */
[----:B------:R-:W-:Y:S02]  /*3e30*/  IMAD.U32 R2, RZ, RZ, UR5 ;  /* 0x00000005ff027e24 */ /* 0x000fe4000f8e00ff */
[----:B-1----:R-:W-:-:S03]  /*3e40*/  MOV R0, UR4 ;  /* 0x0000000400007c02 */ /* 0x002fc60008000f00 */
[----:B------:R-:W-:-:S07]  /*3e50*/  SHF.L.U32 R3, R2, 0x1f, RZ ;  /* 0x0000001f02037819 */ /* 0x000fce00000006ff */
.L_x_57:
[----:B-1----:R1:W2:Y:S02]  /*3e60*/  SYNCS.PHASECHK.TRANS64.TRYWAIT P0, [R0+URZ], R3 ;  /* 0x00000003000075a7 */ /* 0x0022a400080011ff */
[----:B--2---:R-:W-:Y:S05]  /*3e70*/  @!P0 NANOSLEEP.SYNCS 0x989680 ;  /* 0x009896800000895d */ /* 0x004fea0003900000 */
[----:B------:R-:W2:Y:S02]  /*3e80*/  @!P0 SYNCS.PHASECHK.TRANS64 P0, [R0+URZ], R3 ;  /* 0x00000003000085a7 */ /* 0x000ea400080010ff */
[----:B--2---:R-:W-:Y:S05]  /*3e90*/  @P0 EXIT ;  /* 0x000000000000094d */ /* 0x004fea0003800000 */
[----:B------:R-:W-:Y:S05]  /*3ea0*/  BRA `(.L_x_57) ;  /* 0xfffffffc00ec7947 */ /* 0x000fea000383ffff */
.L_x_17:
[----:B------:R-:W2:Y:S02]  /*3eb0*/  S2UR UR4, SR_CgaCtaId ;  /* 0x00000000000479c3 */ /* 0x000ea40000008800 */
[----:B--2---:R-:W-:-:S04]  /*3ec0*/  UISETP.NE.AND UP0, UPT, UR4, URZ, UPT ;  /* 0x000000ff0400728c */ /* 0x004fc8000bf05270 */
[----:B------:R-:W-:-:S09]  /*3ed0*/  UISETP.NE.OR UP0, UPT, UR18, 0x1, UP0 ;  /* 0x000000011200788c */ /* 0x000fd20008705670 */
[----:B------:R-:W-:Y:S05]  /*3ee0*/  BRA.U UP0, `(.L_x_58) ;  /* 0x0000000100b47547 */ /* 0x000fea000b800000 */
[----:B------:R-:W2:Y:S01]  /*3ef0*/  S2UR UR5, SR_CgaCtaId ;  /* 0x00000000000579c3 */ /* 0x000ea20000008800 */
[----:B------:R-:W-:Y:S01]  /*3f00*/  UMOV UR4, 0x400 ;  /* 0x0000040000047882 */ /* 0x000fe20000000000 */
[----:B------:R-:W-:Y:S01]  /*3f10*/  HFMA2 R3, -RZ, RZ, 0, 5.9604644775390625e-08 ;  /* 0x00000001ff037431 */ /* 0x000fe200000001ff */
[----:B------:R-:W-:Y:S01]  /*3f20*/  ISETP.NE.AND P0, PT, R0, RZ, PT ;  /* 0x000000ff0000720c */ /* 0x000fe20003f05270 */
[----:B------:R-:W-:Y:S01]  /*3f30*/  IMAD.MOV.U32 R8, RZ, RZ, RZ ;  /* 0x000000ffff087224 */ /* 0x000fe200078e00ff */
[----:B--2---:R-:W-:-:S04]  /*3f40*/  ULEA UR4, UR5, UR4, 0x18 ;  /* 0x0000000405047291 */ /* 0x004fc8000f8ec0ff */
[----:B------:R-:W-:Y:S02]  /*3f50*/  UIADD3 UR5, UPT, UPT, UR4, 0x1b8, URZ ;  /* 0x000001b804057890 */ /* 0x000fe4000fffe0ff */
[----:B------:R-:W-:Y:S02]  /*3f60*/  UIADD3 UR8, UPT, UPT, UR4, 0x1b0, URZ ;  /* 0x000001b004087890 */ /* 0x000fe4000fffe0ff */
[----:B------:R-:W-:-:S12]  /*3f70*/  UPRMT UR5, URZ, 0x654, UR5 ;  /* 0x00000654ff057896 */ /* 0x000fd80008000005 */
.L_x_61:
[----:B------:R-:W-:Y:S01]  /*3f80*/  SHF.L.U32 R7, R3, 0x1f, RZ ;  /* 0x0000001f03077819 */ /* 0x000fe200000006ff */
[----:B------:R-:W-:Y:S02]  /*3f90*/  IMAD.U32 R9, RZ, RZ, UR8 ;  /* 0x00000008ff097e24 */ /* 0x000fe4000f8e00ff */
[----:B------:R-:W-:Y:S01]  /*3fa0*/  @!P0 IMAD.MOV.U32 R5, RZ, RZ, 0x10 ;  /* 0x00000010ff058424 */ /* 0x000fe200078e00ff */
[----:B------:R-:W2:Y:S02]  /*3fb0*/  SYNCS.PHASECHK.TRANS64.TRYWAIT P1, [UR4+0x1b8], R7 ;  /* 0x0001b807ff0075a7 */ /* 0x000ea40008021104 */
[----:B------:R-:W-:-:S04]  /*3fc0*/  PRMT R9, R0, 0x654, R9 ;  /* 0x0000065400097816 */ /* 0x000fc80000000009 */
[----:B------:R-:W-:Y:S01]  /*3fd0*/  SEL R2, R9, R2, !P0 ;  /* 0x0000000209027207 */ /* 0x000fe20004000000 */
[----:B--2---:R-:W-:Y:S06]  /*3fe0*/  @!P1 BRA `(.L_x_59) ;  /* 0x0000007000309947 */ /* 0x004fec0003800000 */
.L_x_170:
[----:B------:R-:W-:Y:S01]  /*3ff0*/  UIADD3 UR6, UPT, UPT, UR4, 0x1f0, URZ ;  /* 0x000001f004067890 */ /* 0x000fe2000fffe0ff */
[----:B------:R3:W-:Y:S01]  /*4000*/  @!P0 SYNCS.ARRIVE.TRANS64.RED RZ, [R2+URZ], R5 ;  /* 0x0000000502ff89a7 */ /* 0x0007e200080004ff */
[----:B------:R-:W-:Y:S01]  /*4010*/  UIADD3 UR7, UPT, UPT, UR4, 0x1b0, URZ ;  /* 0x000001b004077890 */ /* 0x000fe2000fffe0ff */
[----:B------:R-:W-:-:S08]  /*4020*/  LOP3.LUT R3, R3, 0x1, RZ, 0x3c, !PT ;  /* 0x0000000103037812 */ /* 0x000fd000078e3cff */
[----:B------:R-:W-:Y:S06]  /*4030*/  UGETNEXTWORKID.BROADCAST [UR6], [UR7] ;  /* 0x00000000060073ca */ /* 0x000fec0008000100 */
[----:B---3--:R-:W-:-:S04]  /*4040*/  SHF.L.U32 R5, R8, 0x1f, RZ ;  /* 0x0000001f08057819 */ /* 0x008fc800000006ff */
[----:B------:R-:W3:Y:S02]  /*4050*/  SYNCS.PHASECHK.TRANS64.TRYWAIT P1, [UR4+0x1b0], R5 ;  /* 0x0001b005ff0075a7 */ /* 0x000ee40008021104 */
[----:B---3--:R-:W-:Y:S05]  /*4060*/  @!P1 BRA `(.L_x_60) ;  /* 0x0000007000289947 */ /* 0x008fea0003800000 */
.L_x_172:
[----:B--2---:R-:W2:Y:S01]  /*4070*/  LDS.128 R4, [UR4+0x1f0] ;  /* 0x0001f004ff047984 */ /* 0x004ea20008000c00 */
[----:B------:R-:W-:Y:S01]  /*4080*/  LOP3.LUT R8, R8, 0x1, RZ, 0x3c, !PT ;  /* 0x0000000108087812 */ /* 0x000fe200078e3cff */
[----:B------:R-:W-:Y:S01]  /*4090*/  @!PT LDS RZ, [RZ] ;  /* 0x00000000fffff984 */ /* 0x000fe20000000800 */
[----:B------:R-:W-:Y:S01]  /*40a0*/  @!PT LDS RZ, [RZ] ;  /* 0x00000000fffff984 */ /* 0x000fe20000000800 */
[----:B------:R-:W-:Y:S01]  /*40b0*/  @!PT LDS RZ, [RZ] ;  /* 0x00000000fffff984 */ /* 0x000fe20000000800 */
[----:B------:R-:W-:Y:S01]  /*40c0*/  @!PT LDS RZ, [RZ] ;  /* 0x00000000fffff984 */ /* 0x000fe20000000800 */
[----:B------:R3:W-:Y:S06]  /*40d0*/  MEMBAR.ALL.CTA ;  /* 0x0000000000007992 */ /* 0x0007ec0000008000 */
[----:B---3--:R-:W3:Y:S02]  /*40e0*/  FENCE.VIEW.ASYNC.S ;  /* 0x00000000000073c6 */ /* 0x008ee40000000000 */
[----:B---3--:R-:W-:Y:S01]  /*40f0*/  SYNCS.ARRIVE.TRANS64.RED.A1T0 RZ, [UR5], RZ ;  /* 0x000000ffffff79a7 */ /* 0x008fe20008100405 */
[----:B--2---:R-:W-:-:S13]  /*4100*/  LOP3.LUT P1, RZ, R6, 0x1, RZ, 0xc0, !PT ;  /* 0x0000000106ff7812 */ /* 0x004fda000782c0ff */
[----:B------:R-:W-:Y:S05]  /*4110*/  @P1 BRA `(.L_x_61) ;  /* 0xfffffffc00981947 */ /* 0x000fea000383ffff */
[----:B------:R-:W-:-:S04]  /*4120*/  SHF.L.U32 R0, R3, 0x1f, RZ ;  /* 0x0000001f03007819 */ /* 0x000fc800000006ff */
[----:B------:R-:W2:Y:S02]  /*4130*/  SYNCS.PHASECHK.TRANS64 P0, [UR4+0x1b8], R0 ;  /* 0x0001b800ff0075a7 */ /* 0x000ea40008001004 */
[----:B-12---:R-:W-:Y:S05]  /*4140*/  @P0 EXIT ;  /* 0x000000000000094d */ /* 0x006fea0003800000 */
[----:B------:R-:W-:-:S07]  /*4150*/  MOV R0, UR4 ;  /* 0x0000000400007c02 */ /* 0x000fce0008000f00 */
.L_x_62:
[----:B-1----:R-:W-:-:S04]  /*4160*/  SHF.L.U32 R5, R3, 0x1f, RZ ;  /* 0x0000001f03057819 */ /* 0x002fc800000006ff */
[----:B------:R1:W2:Y:S03]  /*4170*/  SYNCS.PHASECHK.TRANS64.TRYWAIT P0, [R0+URZ+0x1b8], R5 ;  /* 0x0001b805000075a7 */ /* 0x0002a600080011ff */
[----:B--2---:R-:W-:Y:S05]  /*4180*/  @!P0 NANOSLEEP.SYNCS 0x989680 ;  /* 0x009896800000895d */ /* 0x004fea0003900000 */
[----:B------:R-:W2:Y:S02]  /*4190*/  @!P0 SYNCS.PHASECHK.TRANS64 P0, [R0+URZ+0x1b8], R5 ;  /* 0x0001b805000085a7 */ /* 0x000ea400080010ff */
[----:B--2---:R-:W-:Y:S05]  /*41a0*/  @P0 EXIT ;  /* 0x000000000000094d */ /* 0x004fea0003800000 */
[----:B------:R-:W-:Y:S05]  /*41b0*/  BRA `(.L_x_62) ;  /* 0xfffffffc00e87947 */ /* 0x000fea000383ffff */
.L_x_58:
[----:B------:R-:W-:-:S09]  /*41c0*/  UISETP.NE.AND UP0, UPT, UR18, URZ, UPT ;  /* 0x000000ff1200728c */ /* 0x000fd2000bf05270 */
[----:B------:R-:W-:Y:S05]  /*41d0*/  BRA.U UP0, `(.L_x_63) ;  /* 0x0000000d001c7547 */ /* 0x000fea000b800000 */
[----:B------:R-:W2:Y:S01]  /*41e0*/  S2UR UR7, SR_CgaCtaId ;  /* 0x00000000000779c3 */ /* 0x000ea20000008800 */
[----:B------:R-:W-:Y:S01]  /*41f0*/  UMOV UR4, 0x40 ;  /* 0x0000004000047882 */ /* 0x000fe20000000000 */
[----:B------:R-:W-:Y:S01]  /*4200*/  NOP ;  /* 0x0000000000007918 */ /* 0x000fe20000000000 */
[----:B------:R-:W-:Y:S01]  /*4210*/  UMOV UR6, 0x400 ;  /* 0x0000040000067882 */ /* 0x000fe20000000000 */
[----:B--2---:R-:W-:Y:S02]  /*4220*/  ULEA UR5, UR7, UR4, 0x18 ;  /* 0x0000000407057291 */ /* 0x004fe4000f8ec0ff */
[----:B------:R-:W-:-:S07]  /*4230*/  ULEA UR6, UR7, UR6, 0x18 ;  /* 0x0000000607067291 */ /* 0x000fce000f8ec0ff */
[----:B------:R-:W2:Y:S02]  /*4240*/  LDS.U8 R0, [UR5+0x1c] ;  /* 0x00001c05ff007984 */ /* 0x000ea40008000000 */
[----:B--2---:R-:W-:-:S13]  /*4250*/  ISETP.NE.AND P0, PT, R0, RZ, PT ;  /* 0x000000ff0000720c */ /* 0x004fda0003f05270 */
[----:B------:R-:W-:Y:S05]  /*4260*/  @P0 BRA `(.L_x_64) ;  /* 0x0000000000580947 */ /* 0x000fea0003800000 */
[----:B------:R-:W-:-:S13]  /*4270*/  ELECT P0, URZ, PT ;  /* 0x0000000000ff782f */ /* 0x000fda0003800000 */
[----:B------:R-:W-:Y:S05]  /*4280*/  @!P0 BRA `(.L_x_65) ;  /* 0x0000000000608947 */ /* 0x000fea0003800000 */
[----:B------:R-:W-:Y:S01]  /*4290*/  UMOV UR4, 0x10 ;  /* 0x0000001000047882 */ /* 0x000fe20000000000 */
[----:B------:R-:W-:Y:S01]  /*42a0*/  HFMA2 R0, -RZ, RZ, 0, 5.9604644775390625e-08 ;  /* 0x00000001ff007431 */ /* 0x000fe200000001ff */
[----:B------:R-:W-:-:S03]  /*42b0*/  MOV R2, 0xffff ;  /* 0x0000ffff00027802 */ /* 0x000fc60000000f00 */
[----:B------:R-:W-:Y:S04]  /*42c0*/  DEPBAR.LE SB2, 0x36 ;  /* 0x0000ad800000791a */ /* 0x000fe80000000000 */
[----:B------:R-:W2:Y:S02]  /*42d0*/  UTCATOMSWS.FIND_AND_SET.ALIGN UP0, UR4, UR4 ;  /* 0x00000004000475e3 */ /* 0x000ea40008000800 */
[----:B--2---:R-:W-:Y:S01]  /*42e0*/  MOV R3, UR4 ;  /* 0x0000000400037c02 */ /* 0x004fe20008000f00 */
[----:B------:R-:W-:Y:S06]  /*42f0*/  BRA.U UP0, `(.L_x_66) ;  /* 0x0000000100187547 */ /* 0x000fec000b800000 */
.L_x_67:
[----:B------:R-:W-:Y:S05]  /*4300*/  NANOSLEEP 0x64 ;  /* 0x000000640000795d */ /* 0x000fea0003800000 */
[----:B------:R-:W-:-:S05]  /*4310*/  UMOV UR4, 0x10 ;  /* 0x0000001000047882 */ /* 0x000fca0000000000 */
[----:B------:R-:W-:Y:S04]  /*4320*/  DEPBAR.LE SB2, 0x36 ;  /* 0x0000ad800000791a */ /* 0x000fe80000000000 */
[----:B------:R-:W2:Y:S02]  /*4330*/  UTCATOMSWS.FIND_AND_SET.ALIGN UP0, UR4, UR4 ;  /* 0x00000004000475e3 */ /* 0x000ea40008000800 */
[----:B--2---:R-:W-:Y:S01]  /*4340*/  MOV R3, UR4 ;  /* 0x0000000400037c02 */ /* 0x004fe20008000f00 */
[----:B------:R-:W-:Y:S05]  /*4350*/  BRA.U !UP0, `(.L_x_67) ;  /* 0xfffffffd08e87547 */ /* 0x000fea000b83ffff */
.L_x_66:
[-C--:B------:R-:W-:Y:S02]  /*4360*/  SHF.L.U32 R2, R2, R3.reuse, RZ ;  /* 0x0000000302027219 */ /* 0x080fe400000006ff */
[----:B------:R-:W-:Y:S01]  /*4370*/  SHF.L.U32 R0, R0, R3, RZ ;  /* 0x0000000300007219 */ /* 0x000fe200000006ff */
[----:B------:R-:W-:Y:S02]  /*4380*/  IMAD.SHL.U32 R3, R3, 0x20, RZ ;  /* 0x0000002003037824 */ /* 0x000fe400078e00ff */
[----:B------:R2:W-:Y:S04]  /*4390*/  ATOMS.OR RZ, [UR5+0x14], R2 ;  /* 0x00001402ffff798c */ /* 0x0005e8000b000005 */
[----:B------:R2:W-:Y:S04]  /*43a0*/  ATOMS.OR RZ, [UR5+0x18], R0 ;  /* 0x00001800ffff798c */ /* 0x0005e8000b000005 */
[----:B------:R2:W-:Y:S01]  /*43b0*/  STS [UR6+0x200], R3 ;  /* 0x00020003ff007988 */ /* 0x0005e20008000806 */
[----:B------:R-:W-:Y:S05]  /*43c0*/  BRA `(.L_x_65) ;  /* 0x0000000000107947 */ /* 0x000fea0003800000 */
.L_x_64:
[----:B------:R-:W-:Y:S02]  /*43d0*/  MOV R0, 0xffffffff ;  /* 0xffffffff00007802 */ /* 0x000fe40000000f00 */
[----:B------:R-:W-:-:S03]  /*43e0*/  MOV R2, 0x4410 ;  /* 0x0000441000027802 */ /* 0x000fc60000000f00 */
[----:B------:R2:W-:Y:S04]  /*43f0*/  STS [UR6+0x200], R0 ;  /* 0x00020000ff007988 */ /* 0x0005e80008000806 */
[----:B-12--5:R-:W-:Y:S05]  /*4400*/  CALL.REL.NOINC `($__internal_1_$__cuda_sm10x_tcgen05_guardrail_trap_phase_invalid_during_alloc) ;  /* 0x0000007000a87944 */ /* 0x026fea0003c00000 */
.L_x_65:
[----:B------:R-:W-:Y:S05]  /*4410*/  WARPSYNC.ALL ;  /* 0x0000000000007948 */ /* 0x000fea0003800000 */
[----:B------:R-:W3:Y:S01]  /*4420*/  S2UR UR4, SR_CgaCtaId ;  /* 0x00000000000479c3 */ /* 0x000ee20000008800 */
[----:B------:R-:W-:Y:S01]  /*4430*/  UMOV UR15, 0x400 ;  /* 0x00000400000f7882 */ /* 0x000fe20000000000 */
[----:B------:R-:W-:-:S06]  /*4440*/  NOP ;  /* 0x0000000000007918 */ /* 0x000fcc0000000000 */
[----:B------:R-:W-:Y:S06]  /*4450*/  BAR.ARV 0x6, 0xa0 ;  /* 0x0182800000007b1d */ /* 0x000fec0000002000 */
[----:B------:R-:W4:Y:S01]  /*4460*/  LDCU UR5, c[0x0][0x394] ;  /* 0x00007280ff0577ac */ /* 0x000f220008000800 */
[----:B------:R-:W-:Y:S01]  /*4470*/  IMAD.MOV.U32 R8, RZ, RZ, 0x1 ;  /* 0x00000001ff087424 */ /* 0x000fe200078e00ff */
[----:B------:R-:W1:Y:S01]  /*4480*/  LDCU UR6, c[0x0][0x394] ;  /* 0x00007280ff0677ac */ /* 0x000e620008000800 */
[----:B------:R-:W-:Y:S01]  /*4490*/  UMOV UR18, URZ ;  /* 0x000000ff00127c82 */ /* 0x000fe20008000000 */
[----:B------:R-:W-:Y:S01]  /*44a0*/  UMOV UR12, URZ ;  /* 0x000000ff000c7c82 */ /* 0x000fe20008000000 */
[----:B---3--:R-:W-:Y:S01]  /*44b0*/  ULEA UR15, UR4, UR15, 0x18 ;  /* 0x0000000f040f7291 */ /* 0x008fe2000f8ec0ff */
[----:B------:R-:W-:Y:S01]  /*44c0*/  UMOV UR20, 0x0 ;  /* 0x0000000000147882 */ /* 0x000fe20000000000 */
[----:B------:R-:W-:-:S02]  /*44d0*/  UMOV UR21, 0x8218010 ;  /* 0x0821801000157882 */ /* 0x000fc40000000000 */
[----:B------:R-:W-:Y:S02]  /*44e0*/  UIADD3 UR17, UPT, UPT, UR15, 0x8600, URZ ;  /* 0x000086000f117890 */ /* 0x000fe4000fffe0ff */
[----:B----4-:R-:W-:-:S03]  /*44f0*/  UIADD3 UR5, UPT, UPT, UR5, 0x1f, URZ ;  /* 0x0000001f05057890 */ /* 0x010fc6000fffe0ff */
[----:B------:R-:W2:Y:S01]  /*4500*/  LDS R9, [UR15+0x200] ;  /* 0x0002000fff097984 */ /* 0x000ea20008000800 */
[----:B------:R-:W-:Y:S02]  /*4510*/  USHF.R.U32.HI UR17, URZ, 0x4, UR17 ;  /* 0x00000004ff117899 */ /* 0x000fe40008011611 */
[----:B------:R-:W-:Y:S02]  /*4520*/  USHF.R.S32.HI UR4, URZ, 0x1f, UR5 ;  /* 0x0000001fff047899 */ /* 0x000fe40008011405 */
[----:B------:R-:W-:Y:S02]  /*4530*/  ULOP3.LUT UR17, UR17, 0x3fff, URZ, 0xc0, !UPT ;  /* 0x00003fff11117892 */ /* 0x000fe4000f8ec0ff */
[----:B------:R-:W-:Y:S02]  /*4540*/  ULEA.HI UR4, UR4, UR5, URZ, 0x5 ;  /* 0x0000000504047291 */ /* 0x000fe4000f8f28ff */
[----:B------:R-:W-:Y:S02]  /*4550*/  UIADD3 UR5, UPT, UPT, UR15, 0x20600, URZ ;  /* 0x000206000f057890 */ /* 0x000fe4000fffe0ff */
[----:B------:R-:W-:-:S02]  /*4560*/  USHF.R.S32.HI UR22, URZ, 0x5, UR4 ;  /* 0x00000005ff167899 */ /* 0x000fc40008011404 */
[----:B------:R-:W-:Y:S02]  /*4570*/  UIADD3 UR4, UPT, UPT, UR15, 0x1b8, URZ ;  /* 0x000001b80f047890 */ /* 0x000fe4000fffe0ff */
[----:B------:R-:W-:Y:S02]  /*4580*/  UISETP.LT.AND UP0, UPT, UR22, 0x1, UPT ;  /* 0x000000011600788c */ /* 0x000fe4000bf01270 */
[----:B------:R-:W-:Y:S02]  /*4590*/  USHF.R.U32.HI UR5, URZ, 0x4, UR5 ;  /* 0x00000004ff057899 */ /* 0x000fe40008011605 */
[----:B------:R-:W-:Y:S02]  /*45a0*/  USEL UR24, UR22, 0x1, !UP0 ;  /* 0x0000000116187887 */ /* 0x000fe4000c000000 */
[----:B------:R-:W-:Y:S02]  /*45b0*/  UPRMT UR23, URZ, 0x654, UR4 ;  /* 0x00000654ff177896 */ /* 0x000fe40008000004 */
[----:B------:R-:W-:-:S02]  /*45c0*/  ULOP3.LUT UR16, UR5, 0x3fff, URZ, 0xc0, !UPT ;  /* 0x00003fff05107892 */ /* 0x000fc4000f8ec0ff */
[----:B------:R-:W-:Y:S02]  /*45d0*/  UIADD3 UR24, UPT, UPT, -UR24, URZ, URZ ;  /* 0x000000ff18187290 */ /* 0x000fe4000fffe1ff */
[----:B-1----:R-:W-:Y:S01]  /*45e0*/  UISETP.GE.AND UP4, UPT, UR6, 0x1, UPT ;  /* 0x000000010600788c */ /* 0x002fe2000bf86270 */
[C---:B--2---:R-:W-:Y:S01]  /*45f0*/  VIADD R3, R9.reuse, 0x80 ;  /* 0x0000008009037836 */ /* 0x044fe20000000000 */
[----:B------:R-:W-:-:S04]  /*4600*/  LOP3.LUT R2, R9, 0xffff, RZ, 0xc0, !PT ;  /* 0x0000ffff09027812 */ /* 0x000fc800078ec0ff */
[----:B------:R-:W-:-:S05]  /*4610*/  LOP3.LUT R3, R3, 0xffff, RZ, 0xc0, !PT ;  /* 0x0000ffff03037812 */ /* 0x000fca00078ec0ff */
[----:B------:R1:W-:Y:S02]  /*4620*/  STL.64 [R1], R2 ;  /* 0x0000000201007387 */ /* 0x0003e40000100a00 */
[----:B-1----:R-:W-:-:S07]  /*4630*/  CS2R R2, SRZ ;  /* 0x0000000000027805 */ /* 0x002fce000001ff00 */
.L_x_74:
[----:B-1----:R-:W-:-:S04]  /*4640*/  SHF.L.U32 R5, R3, 0x1f, RZ ;  /* 0x0000001f03057819 */ /* 0x002fc800000006ff */
[----:B------:R-:W1:Y:S02]  /*4650*/  SYNCS.PHASECHK.TRANS64.TRYWAIT P0, [UR15+0x1b0], R5 ;  /* 0x0001b005ff0075a7 */ /* 0x000e64000800110f */
[----:B-12-4-:R-:W-:Y:S05]  /*4660*/  @!P0 BRA `(.L_x_68) ;  /* 0x0000006800c08947 */ /* 0x016fea0003800000 */
.L_x_174:
[----:B-1----:R-:W1:Y:S01]  /*4670*/  LDS.128 R4, [UR15+0x1f0] ;  /* 0x0001f00fff047984 */ /* 0x002e620008000c00 */
[----:B------:R-:W-:Y:S01]  /*4680*/  ULEA UR19, UR18, UR15, 0x3 ;  /* 0x0000000f12137291 */ /* 0x000fe2000f8e18ff */
[----:B------:R-:W-:Y:S01]  /*4690*/  SHF.L.U32 R0, R8, 0x1f, RZ ;  /* 0x0000001f08007819 */ /* 0x000fe200000006ff */
[----:B------:R-:W-:Y:S01]  /*46a0*/  @!PT LDS RZ, [RZ] ;  /* 0x00000000fffff984 */ /* 0x000fe20000000800 */
[----:B------:R-:W-:Y:S01]  /*46b0*/  @!PT LDS RZ, [RZ] ;  /* 0x00000000fffff984 */ /* 0x000fe20000000800 */
[----:B------:R-:W-:Y:S01]  /*46c0*/  @!PT LDS RZ, [RZ] ;  /* 0x00000000fffff984 */ /* 0x000fe20000000800 */
[----:B------:R-:W-:Y:S01]  /*46d0*/  @!PT LDS RZ, [RZ] ;  /* 0x00000000fffff984 */ /* 0x000fe20000000800 */
[----:B------:R2:W-:Y:S06]  /*46e0*/  MEMBAR.ALL.CTA ;  /* 0x0000000000007992 */ /* 0x0005ec0000008000 */
[----:B--2---:R-:W2:Y:S02]  /*46f0*/  FENCE.VIEW.ASYNC.S ;  /* 0x00000000000073c6 */ /* 0x004ea40000000000 */
[----:B--2---:R-:W-:Y:S01]  /*4700*/  SYNCS.ARRIVE.TRANS64.RED.A1T0 RZ, [UR23], RZ ;  /* 0x000000ffffff79a7 */ /* 0x004fe20008100417 */
[----:B------:R-:W2:Y:S01]  /*4710*/  SYNCS.PHASECHK.TRANS64.TRYWAIT P0, [UR19+0x1d0], R0 ;  /* 0x0001d000ff0075a7 */ /* 0x000ea20008001113 */
[----:B-1----:R-:W-:Y:S01]  /*4720*/  LOP3.LUT P2, RZ, R6, 0x1, RZ, 0xc0, !PT ;  /* 0x0000000106ff7812 */ /* 0x002fe2000784c0ff */
[----:B--2---:R-:W-:-:S12]  /*4730*/  @!P0 BRA `(.L_x_69) ;  /* 0x0000006800a48947 */ /* 0x004fd80003800000 */
.L_x_176:
[----:B------:R-:W-:Y:S05]  /*4740*/  BRA.U !UP4, `(.L_x_70) ;  /* 0x000000010cb07547 */ /* 0x000fea000b800000 */
[----:B-1----:R-:W-:Y:S01]  /*4750*/  IMAD.U32 R0, RZ, RZ, UR18 ;  /* 0x00000012ff007e24 */ /* 0x002fe2000f8e00ff */
[----:B------:R-:W-:-:S04]  /*4760*/  ULEA UR4, UR12, UR15, 0x3 ;  /* 0x0000000f0c047291 */ /* 0x000fc8000f8e18ff */
[----:B------:R-:W-:Y:S02]  /*4770*/  LEA R4, R0, R1, 0x2 ;  /* 0x0000000100047211 */ /* 0x000fe400078e10ff */
[----:B------:R-:W-:-:S04]  /*4780*/  SHF.L.U32 R0, R2, 0x1f, RZ ;  /* 0x0000001f02007819 */ /* 0x000fc800000006ff */
[----:B------:R-:W5:Y:S01]  /*4790*/  LDL R4, [R4] ;  /* 0x0000000004047983 */ /* 0x000f620000100800 */
[----:B------:R1:W2:Y:S01]  /*47a0*/  SYNCS.PHASECHK.TRANS64.TRYWAIT P1, [UR4], R0 ;  /* 0x00000000ff0075a7 */ /* 0x0002a20008021104 */
[----:B------:R-:W-:Y:S01]  /*47b0*/  UPLOP3.LUT UP2, UPT, UPT, UPT, UPT, 0x40, 0x4 ;  /* 0x000000000004789c */ /* 0x000fe20003f4e870 */
[----:B------:R-:W-:Y:S01]  /*47c0*/  UMOV UR14, UR24 ;  /* 0x00000018000e7c82 */ /* 0x000fe20008000000 */
[----:B------:R-:W-:Y:S01]  /*47d0*/  UMOV UR13, UR22 ;  /* 0x00000016000d7c82 */ /* 0x000fe20008000000 */
[----:B------:R-:W-:-:S08]  /*47e0*/  UMOV UR5, UR12 ;  /* 0x0000000c00057c82 */ /* 0x000fd00008000000 */
.L_x_73:
[----:B------:R-:W-:Y:S02]  /*47f0*/  UIADD3 UR14, UPT, UPT, UR14, 0x1, URZ ;  /* 0x000000010e0e7890 */ /* 0x000fe4000fffe0ff */
[----:B------:R-:W-:Y:S02]  /*4800*/  ULEA UR11, UR5, UR15, 0x3 ;  /* 0x0000000f050b7291 */ /* 0x000fe4000f8e18ff */
[----:B------:R-:W-:Y:S01]  /*4810*/  UISETP.NE.AND UP3, UPT, UR14, URZ, UPT ;  /* 0x000000ff0e00728c */ /* 0x000fe2000bf65270 */
[----:B--234-:R-:W-:Y:S10]  /*4820*/  @P1 BRA `(.L_x_71) ;  /* 0x00000000000c1947 */ /* 0x01cff40003800000 */
[----:B------:R-:W-:Y:S04]  /*4830*/  SHF.L.U32 R5, R2, 0x1f, RZ ;  /* 0x0000001f02057819 */ /* 0x000fe800000006ff */
[----:B------:R-:W2:Y:S02]  /*4840*/  SYNCS.PHASECHK.TRANS64.TRYWAIT P0, [UR11], R5 ;  /* 0x00000005ff0075a7 */ /* 0x000ea4000800110b */
[----:B--2---:R-:W-:Y:S05]  /*4850*/  @!P0 BRA `(.L_x_72) ;  /* 0x0000006800748947 */ /* 0x004fea0003800000 */
.L_x_71:
[----:B------:R-:W-:Y:S01]  /*4860*/  UISETP.NE.AND UP0, UPT, UR13, 0x1, UPT ;  /* 0x000000010d00788c */ /* 0x000fe2000bf05270 */
[----:B------:R-:W-:Y:S01]  /*4870*/  PLOP3.LUT P1, PT, PT, PT, PT, 0x80, 0x8 ;  /* 0x000000000008781c */ /* 0x000fe20003f2f070 */
[----:B------:R-:W-:Y:S02]  /*4880*/  UIADD3 UR4, UPT, UPT, UR5, 0x1, URZ ;  /* 0x0000000105047890 */ /* 0x000fe4000fffe0ff */
[----:B------:R-:W-:Y:S02]  /*4890*/  USHF.L.U32 UR5, UR5, 0x8, URZ ;  /* 0x0000000805057899 */ /* 0x000fe400080006ff */
[----:B------:R-:W-:Y:S01]  /*48a0*/  UISETP.NE.AND UP1, UPT, UR4, 0x18, UPT ;  /* 0x000000180400788c */ /* 0x000fe2000bf25270 */
[----:B------:R-:W-:Y:S01]  /*48b0*/  PLOP3.LUT P0, PT, PT, PT, UP0, 0x80, 0x8 ;  /* 0x000000000008781c */ /* 0x000fe20003f0f008 */
[----:B------:R-:W-:Y:S02]  /*48c0*/  UIADD3 UR8, UPT, UPT, UR17, UR5, URZ ;  /* 0x0000000511087290 */ /* 0x000fe4000fffe0ff */
[----:B------:R-:W-:Y:S02]  /*48d0*/  USEL UR6, URZ, 0x1, UP1 ;  /* 0x00000001ff067887 */ /* 0x000fe40008800000 */
[----:B------:R-:W-:Y:S01]  /*48e0*/  USEL UR12, UR4, URZ, UP1 ;  /* 0x000000ff040c7287 */ /* 0x000fe20008800000 */
[----:B------:R-:W-:Y:S01]  /*48f0*/  UMOV UR9, 0x40004040 ;  /* 0x4000404000097882 */ /* 0x000fe20000000000 */
[----:B------:R-:W-:Y:S02]  /*4900*/  UMOV UR7, 0x40004040 ;  /* 0x4000404000077882 */ /* 0x000fe40000000000 */
[----:B------:R-:W-:Y:S01]  /*4910*/  @UP0 ULEA UR4, UR12, UR15, 0x3 ;  /* 0x0000000f0c040291 */ /* 0x000fe2000f8e18ff */
[----:B------:R-:W-:Y:S01]  /*4920*/  LOP3.LUT R2, R2, UR6, RZ, 0x3c, !PT ;  /* 0x0000000602027c12 */ /* 0x000fe2000f8e3cff */
[----:B------:R-:W-:Y:S02]  /*4930*/  UIADD3 UR6, UPT, UPT, UR16, UR5, URZ ;  /* 0x0000000510067290 */ /* 0x000fe4000fffe0ff */
[----:B------:R-:W-:Y:S01]  /*4940*/  UIADD3 UR13, UPT, UPT, UR13, -0x1, URZ ;  /* 0xffffffff0d0d7890 */ /* 0x000fe2000fffe0ff */
[----:B-1----:R-:W-:Y:S01]  /*4950*/  @P0 SHF.L.U32 R0, R2, 0x1f, RZ ;  /* 0x0000001f02000819 */ /* 0x002fe200000006ff */
[----:B------:R-:W-:Y:S03]  /*4960*/  UMOV UR5, UR12 ;  /* 0x0000000c00057c82 */ /* 0x000fe60008000000 */
[----:B------:R3:W4:Y:S01]  /*4970*/  @P0 SYNCS.PHASECHK.TRANS64.TRYWAIT P1, [UR4], R0 ;  /* 0x00000000ff0005a7 */ /* 0x0007220008021104 */
[----:B------:R-:W-:Y:S11]  /*4980*/  ELECT P0, URZ, PT ;  /* 0x0000000000ff782f */ /* 0x000ff60003800000 */
[----:B------:R-:W-:Y:S02]  /*4990*/  @!UPT UIADD3 URZ, UPT, UPT, URZ, URZ, URZ ;  /* 0x000000fffffff290 */ /* 0x000fe4000fffe0ff */
[----:B-----5:R-:W-:Y:S01]  /*49a0*/  @P0 R2UR.BROADCAST UR10, R4 ;  /* 0x00000000040a02ca */ /* 0x020fe200008e0000 */
[----:B------:R-:W-:Y:S11]  /*49b0*/  UIADD3 UR4, UPT, UPT, UR11, 0xc0, URZ ;  /* 0x000000c00b047890 */ /* 0x000ff6000fffe0ff */
[----:B------:R-:W-:Y:S01]  /*49c0*/  @!UPT UIADD3 URZ, UPT, UPT, URZ, URZ, URZ ;  /* 0x000000fffffff290 */ /* 0x000fe2000fffe0ff */
[----:B------:R3:W-:Y:S01]  /*49d0*/  UTCQMMA gdesc[UR8], gdesc[UR6], tmem[UR10], tmem[UR20], idesc[UR21], UP2 ;  /* 0x00ff1406080075ea */ /* 0x0007e2000900030a */
[----:B------:R-:W-:Y:S01]  /*49e0*/  UPLOP3.LUT UP2, UPT, UPT, UPT, UPT, 0x80, 0x8 ;  /* 0x000000000008789c */ /* 0x000fe20003f4f070 */
[----:B------:R3:W-:Y:S01]  /*49f0*/  UTCBAR [UR4], URZ ;  /* 0x000000ff040073e9 */ /* 0x0007e200080000ff */
[----:B------:R-:W-:Y:S09]  /*4a00*/  BRA.U UP3, `(.L_x_73) ;  /* 0xfffffffd03787547 */ /* 0x000ff2000b83ffff */
.L_x_70:
[----:B---3--:R-:W-:Y:S01]  /*4a10*/  UIADD3 UR4, UPT, UPT, UR18, 0x1, URZ ;  /* 0x0000000112047890 */ /* 0x008fe2000fffe0ff */
[----:B------:R-:W-:Y:S01]  /*4a20*/  LOP3.LUT R3, R3, 0x1, RZ, 0x3c, !PT ;  /* 0x0000000103037812 */ /* 0x000fe200078e3cff */
[----:B------:R-:W-:Y:S02]  /*4a30*/  UIADD3 UR5, UPT, UPT, UR19, 0x1c0, URZ ;  /* 0x000001c013057890 */ /* 0x000fe4000fffe0ff */
[----:B------:R-:W-:-:S04]  /*4a40*/  UISETP.NE.AND UP0, UPT, UR4, 0x2, UPT ;  /* 0x000000020400788c */ /* 0x000fc8000bf05270 */
[----:B------:R-:W-:Y:S02]  /*4a50*/  USEL UR6, URZ, 0x1, UP0 ;  /* 0x00000001ff067887 */ /* 0x000fe40008000000 */
[----:B------:R-:W-:Y:S01]  /*4a60*/  USEL UR18, UR4, URZ, UP0 ;  /* 0x000000ff04127287 */ /* 0x000fe20008000000 */
[----:B------:R2:W-:Y:S03]  /*4a70*/  UTCBAR [UR5], URZ ;  /* 0x000000ff050073e9 */ /* 0x0005e600080000ff */
[----:B------:R-:W-:Y:S01]  /*4a80*/  LOP3.LUT R8, R8, UR6, RZ, 0x3c, !PT ;  /* 0x0000000608087c12 */ /* 0x000fe2000f8e3cff */
[----:B------:R-:W-:Y:S07]  /*4a90*/  @P2 BRA `(.L_x_74) ;  /* 0xfffffff800e82947 */ /* 0x000fee000383ffff */
[----:B------:R-:W3:Y:S01]  /*4aa0*/  S2UR UR6, SR_CgaCtaId ;  /* 0x00000000000679c3 */ /* 0x000ee20000008800 */
[----:B------:R-:W-:Y:S01]  /*4ab0*/  ELECT P0, URZ, PT ;  /* 0x0000000000ff782f */ /* 0x000fe20003800000 */
[----:B-1----:R-:W-:Y:S01]  /*4ac0*/  IMAD.MOV.U32 R0, RZ, RZ, 0x1 ;  /* 0x00000001ff007424 */ /* 0x002fe200078e00ff */
[----:B------:R-:W-:Y:S01]  /*4ad0*/  UIADD3 UR15, UPT, UPT, UR15, 0x1d0, URZ ;  /* 0x000001d00f0f7890 */ /* 0x000fe2000fffe0ff */
[----:B------:R-:W-:Y:S01]  /*4ae0*/  SHF.L.U32 R3, R8, 0x1f, RZ ;  /* 0x0000001f08037819 */ /* 0x000fe200000006ff */
[----:B------:R-:W-:-:S03]  /*4af0*/  UMOV UR4, 0x40 ;  /* 0x0000004000047882 */ /* 0x000fc60000000000 */
[----:B------:R-:W-:Y:S01]  /*4b00*/  UVIRTCOUNT.DEALLOC.SMPOOL 0x80 ;  /* 0x000000800000784c */ /* 0x000fe20000000000 */
[----:B---3--:R-:W-:Y:S02]  /*4b10*/  ULEA UR6, UR6, UR4, 0x18 ;  /* 0x0000000406067291 */ /* 0x008fe4000f8ec0ff */
[----:B------:R-:W-:-:S07]  /*4b20*/  ULEA UR4, UR18, UR15, 0x3 ;  /* 0x0000000f12047291 */ /* 0x000fce000f8e18ff */
[----:B------:R1:W-:Y:S02]  /*4b30*/  @P0 STS.U8 [UR6+0x1c], R0 ;  /* 0x00001c00ff000988 */ /* 0x0003e40008000006 */
[----:B------:R-:W3:Y:S02]  /*4b40*/  SYNCS.PHASECHK.TRANS64.TRYWAIT P0, [UR4], R3 ;  /* 0x00000003ff0075a7 */ /* 0x000ee40008001104 */
[----:B-1-3--:R-:W-:Y:S05]  /*4b50*/  @!P0 BRA `(.L_x_75) ;  /* 0x0000006400cc8947 */ /* 0x00afea0003800000 */
.L_x_179:
[----:B------:R-:W-:-:S04]  /*4b60*/  UIADD3 UR4, UPT, UPT, UR18, 0x1, URZ ;  /* 0x0000000112047890 */ /* 0x000fc8000fffe0ff */
[----:B------:R-:W-:-:S04]  /*4b70*/  UISETP.NE.AND UP0, UPT, UR4, 0x2, UPT ;  /* 0x000000020400788c */ /* 0x000fc8000bf05270 */
[----:B--2---:R-:W-:Y:S02]  /*4b80*/  USEL UR5, URZ, 0x1, UP0 ;  /* 0x00000001ff057887 */ /* 0x004fe40008000000 */
[----:B------:R-:W-:-:S04]  /*4b90*/  USEL UR4, UR4, URZ, UP0 ;  /* 0x000000ff04047287 */ /* 0x000fc80008000000 */
[----:B------:R-:W-:Y:S01]  /*4ba0*/  ULEA UR4, UR4, UR15, 0x3 ;  /* 0x0000000f04047291 */ /* 0x000fe2000f8e18ff */
[----:B-1----:R-:W-:-:S04]  /*4bb0*/  LOP3.LUT R3, R8, UR5, RZ, 0x3c, !PT ;  /* 0x0000000508037c12 */ /* 0x002fc8000f8e3cff */
[----:B------:R-:W-:-:S04]  /*4bc0*/  SHF.L.U32 R3, R3, 0x1f, RZ ;  /* 0x0000001f03037819 */ /* 0x000fc800000006ff */
[----:B------:R-:W1:Y:S02]  /*4bd0*/  SYNCS.PHASECHK.TRANS64.TRYWAIT P0, [UR4], R3 ;  /* 0x00000003ff0075a7 */ /* 0x000e640008001104 */
[----:B-1----:R-:W-:Y:S05]  /*4be0*/  @!P0 BRA `(.L_x_76) ;  /* 0x0000006400c08947 */ /* 0x002fea0003800000 */
.L_x_181:
[----:B------:R-:W-:Y:S01]  /*4bf0*/  NOP ;  /* 0x0000000000007918 */ /* 0x000fe20000000000 */
[----:B-1----:R-:W1:Y:S01]  /*4c00*/  LDS R0, [UR6+0x14] ;  /* 0x00001406ff007984 */ /* 0x002e620008000800 */
[----:B------:R-:W-:Y:S01]  /*4c10*/  LOP3.LUT R2, R9, 0xffff, RZ, 0xc0, !PT ;  /* 0x0000ffff09027812 */ /* 0x000fe200078ec0ff */
[----:B------:R-:W-:Y:S02]  /*4c20*/  IMAD.MOV.U32 R3, RZ, RZ, 0xffff ;  /* 0x0000ffffff037424 */ /* 0x000fe400078e00ff */
[----:B------:R-:W-:Y:S01]  /*4c30*/  IMAD.MOV.U32 R5, RZ, RZ, 0x1 ;  /* 0x00000001ff057424 */ /* 0x000fe200078e00ff */
[----:B------:R-:W-:-:S04]  /*4c40*/  SHF.R.U32.HI R2, RZ, 0x5, R2 ;  /* 0x00000005ff027819 */ /* 0x000fc80000011602 */
[-C--:B------:R-:W-:Y:S02]  /*4c50*/  SHF.L.U32 R3, R3, R2.reuse, RZ ;  /* 0x0000000203037219 */ /* 0x080fe400000006ff */
[----:B------:R-:W-:Y:S02]  /*4c60*/  SHF.L.U32 R5, R5, R2, RZ ;  /* 0x0000000205057219 */ /* 0x000fe400000006ff */
[----:B-1----:R-:W-:-:S04]  /*4c70*/  LOP3.LUT R0, R0, R3, RZ, 0xc0, !PT ;  /* 0x0000000300007212 */ /* 0x002fc800078ec0ff */
[----:B------:R-:W-:-:S13]  /*4c80*/  ISETP.NE.AND P0, PT, R0, R3, PT ;  /* 0x000000030000720c */ /* 0x000fda0003f05270 */
[----:B------:R-:W-:Y:S05]  /*4c90*/  @P0 BRA `(.L_x_77) ;  /* 0x00000000005c0947 */ /* 0x000fea0003800000 */
[----:B------:R-:W1:Y:S02]  /*4ca0*/  LDS R0, [UR6+0x18] ;  /* 0x00001806ff007984 */ /* 0x000e640008000800 */
[----:B-1----:R-:W-:-:S04]  /*4cb0*/  LOP3.LUT R0, R0, R5, RZ, 0xc0, !PT ;  /* 0x0000000500007212 */ /* 0x002fc800078ec0ff */
[----:B------:R-:W-:-:S13]  /*4cc0*/  ISETP.NE.AND P0, PT, R0, R5, PT ;  /* 0x000000050000720c */ /* 0x000fda0003f05270 */
[----:B------:R-:W-:Y:S05]  /*4cd0*/  @P0 BRA `(.L_x_78) ;  /* 0x0000000000400947 */ /* 0x000fea0003800000 */
[----:B------:R-:W-:Y:S01]  /*4ce0*/  R2UR UR4, R3 ;  /* 0x00000000030472ca */ /* 0x000fe200000e0000 */
[----:B------:R-:W1:Y:S01]  /*4cf0*/  S2R R2, SR_LANEID ;  /* 0x0000000000027919 */ /* 0x000e620000000000 */
[----:B------:R-:W-:-:S04]  /*4d00*/  LOP3.LUT R5, RZ, R5, RZ, 0x33, !PT ;  /* 0x00000005ff057212 */ /* 0x000fc800078e33ff */
[----:B------:R-:W2:Y:S07]  /*4d10*/  REDUX UR7, R5 ;  /* 0x00000000050773c4 */ /* 0x000eae0000000000 */
[----:B------:R-:W-:-:S03]  /*4d20*/  ULOP3.LUT UR5, URZ, UR4, URZ, 0x33, !UPT ;  /* 0x00000004ff057292 */ /* 0x000fc6000f8e33ff */
[----:B------:R-:W-:Y:S02]  /*4d30*/  VOTEU.ANY UR4, UPT, PT ;  /* 0x0000000000047886 */ /* 0x000fe400038e0100 */
[----:B------:R-:W-:Y:S01]  /*4d40*/  UFLO.U32 UR4, UR4 ;  /* 0x00000004000472bd */ /* 0x000fe200080e0000 */
[----:B------:R-:W-:-:S04]  /*4d50*/  IMAD.U32 R0, RZ, RZ, UR5 ;  /* 0x00000005ff007e24 */ /* 0x000fc8000f8e00ff */
[----:B------:R-:W3:Y:S02]  /*4d60*/  REDUX UR8, R0 ;  /* 0x00000000000873c4 */ /* 0x000ee40000000000 */
[----:B------:R1:W-:Y:S02]  /*4d70*/  UTCATOMSWS.AND URZ, UR5 ;  /* 0x0000000500ff79e3 */ /* 0x0003e40008000000 */
[----:B-1----:R-:W-:Y:S01]  /*4d80*/  ISETP.EQ.U32.AND P0, PT, R2, UR4, PT ;  /* 0x0000000402007c0c */ /* 0x002fe2000bf02070 */
[----:B--2---:R-:W-:Y:S02]  /*4d90*/  IMAD.U32 R2, RZ, RZ, UR7 ;  /* 0x00000007ff027e24 */ /* 0x004fe4000f8e00ff */
[----:B---3--:R-:W-:-:S10]  /*4da0*/  IMAD.U32 R3, RZ, RZ, UR8 ;  /* 0x00000008ff037e24 */ /* 0x008fd4000f8e00ff */
[----:B------:R1:W-:Y:S04]  /*4db0*/  @P0 ATOMS.AND RZ, [UR6+0x14], R3 ;  /* 0x00001403ffff098c */ /* 0x0003e8000a800006 */
[----:B------:R1:W-:Y:S01]  /*4dc0*/  @P0 ATOMS.AND RZ, [UR6+0x18], R2 ;  /* 0x00001802ffff098c */ /* 0x0003e2000a800006 */
[----:B------:R-:W-:Y:S05]  /*4dd0*/  BRA `(.L_x_79) ;  /* 0x0000000000147947 */ /* 0x000fea0003800000 */
.L_x_78:
[----:B------:R-:W-:Y:S02]  /*4de0*/  MOV R2, 0x4e00 ;  /* 0x00004e0000027802 */ /* 0x000fe40000000f00 */
[----:B----45:R-:W-:Y:S05]  /*4df0*/  CALL.REL.NOINC `($__internal_0_$__cuda_sm10x_tcgen05_guardrail_trap_col_being_dealloced_not_returned_by_alloc) ;  /* 0x0000006800207944 */ /* 0x030fea0003c00000 */
[----:B------:R-:W-:Y:S05]  /*4e00*/  BRA `(.L_x_79) ;  /* 0x0000000000087947 */ /* 0x000fea0003800000 */
.L_x_77:
[----:B------:R-:W-:Y:S02]  /*4e10*/  MOV R2, 0x4e30 ;  /* 0x00004e3000027802 */ /* 0x000fe40000000f00 */
[----:B----45:R-:W-:Y:S05]  /*4e20*/  CALL.REL.NOINC `($__internal_2_$__cuda_sm10x_tcgen05_guardrail_trap_unallocated_columns_being_dealloced) ;  /* 0x00000068002c7944 */ /* 0x030fea0003c00000 */
.L_x_79:
[----:B------:R-:W-:Y:S01]  /*4e30*/  NOP ;  /* 0x0000000000007918 */ /* 0x000fe20000000000 */
[----:B------:R-:W-:Y:S05]  /*4e40*/  EXIT ;  /* 0x000000000000794d */ /* 0x000fea0003800000 */
.L_x_63:
[----:B------:R-:W2:Y:S01]  /*4e50*/  LDCU UR5, c[0x0][0x384] ;  /* 0x00007080ff0577ac */ /* 0x000ea20008000800 */
[----:B------:R-:W-:Y:S02]  /*4e60*/  UISETP.NE.OR UP0, UPT, UR18, 0x3, !UP3 ;  /* 0x000000031200788c */ /* 0x000fe4000df05670 */
[----:B--2---:R-:W-:-:S07]  /*4e70*/  UIADD3 UR5, UPT, UPT, UR5, 0x7f, URZ ;  /* 0x0000007f05057890 */ /* 0x004fce000fffe0ff */
[----:B------:R-:W-:Y:S05]  /*4e80*/  BRA.U UP0, `(.L_x_80) ;  /* 0x00000015002c7547 */ /* 0x000fea000b800000 */
[----:B------:R-:W2:Y:S01]  /*4e90*/  LDCU UR53, c[0x0][0x388] ;  /* 0x00007100ff3577ac */ /* 0x000ea20008000800 */
[----:B------:R-:W3:Y:S01]  /*4ea0*/  S2UR UR10, SR_CgaCtaId ;  /* 0x00000000000a79c3 */ /* 0x000ee20000008800 */
[----:B------:R-:W-:Y:S01]  /*4eb0*/  R2UR UR45, R135 ;  /* 0x00000000872d72ca */ /* 0x000fe200000e0000 */
[----:B------:R-:W-:Y:S01]  /*4ec0*/  IMAD.MOV.U32 R10, RZ, RZ, 0x1 ;  /* 0x00000001ff0a7424 */ /* 0x000fe200078e00ff */
[----:B------:R-:W-:Y:S01]  /*4ed0*/  USHF.R.S32.HI UR4, URZ, 0x1f, UR5 ;  /* 0x0000001fff047899 */ /* 0x000fe20008011405 */
[----:B------:R-:W-:Y:S01]  /*4ee0*/  R2UR UR44, R160 ;  /* 0x00000000a02c72ca */ /* 0x000fe200000e0000 */
[----:B------:R-:W4:Y:S01]  /*4ef0*/  LDCU UR38, c[0x0][0x370] ;  /* 0x00006e00ff2677ac */ /* 0x000f220008000800 */
[----:B------:R-:W-:Y:S02]  /*4f00*/  IMAD.MOV.U32 R8, RZ, RZ, RZ ;  /* 0x000000ffff087224 */ /* 0x000fe400078e00ff */
[----:B------:R-:W1:Y:S01]  /*4f10*/  LDC.64 R14, c[0x0][0x348] ;  /* 0x0000d200ff0e7b82 */ /* 0x000e620000000a00 */
[----:B------:R-:W-:Y:S01]  /*4f20*/  ULEA.HI UR4, UR4, UR5, URZ, 0x7 ;  /* 0x0000000504047291 */ /* 0x000fe2000f8f38ff */
[----:B------:R-:W4:Y:S03]  /*4f30*/  LDCU.128 UR32, c[0x0][0xc10] ;  /* 0x00018200ff2077ac */ /* 0x000f260008000c00 */
[----:B------:R-:W-:Y:S01]  /*4f40*/  USHF.R.S32.HI UR27, URZ, 0x7, UR4 ;  /* 0x00000007ff1b7899 */ /* 0x000fe20008011404 */
[----:B--2---:R-:W-:Y:S01]  /*4f50*/  IMAD.U32 R0, RZ, RZ, UR53 ;  /* 0x00000035ff007e24 */ /* 0x004fe2000f8e00ff */
[----:B------:R-:W2:Y:S04]  /*4f60*/  LDCU UR37, c[0x0][0x374] ;  /* 0x00006e80ff2577ac */ /* 0x000ea80008000800 */
[----:B------:R-:W-:Y:S01]  /*4f70*/  IMAD.U32 R3, RZ, RZ, UR27 ;  /* 0x0000001bff037e24 */ /* 0x000fe2000f8e00ff */
[----:B------:R-:W-:Y:S01]  /*4f80*/  IABS R0, R0 ;  /* 0x0000000000007213 */ /* 0x000fe20000000000 */
[----:B------:R-:W4:Y:S03]  /*4f90*/  LDCU.64 UR4, c[0x0][0x988] ;  /* 0x00013100ff0477ac */ /* 0x000f260008000a00 */
[----:B------:R-:W-:Y:S01]  /*4fa0*/  IABS R2, R3 ;  /* 0x0000000300027213 */ /* 0x000fe20000000000 */
[----:B------:R-:W1:Y:S01]  /*4fb0*/  LDCU.64 UR30, c[0x0][0x990] ;  /* 0x00013200ff1e77ac */ /* 0x000e620008000a00 */
[----:B------:R-:W-:-:S02]  /*4fc0*/  R2UR UR25, R0 ;  /* 0x00000000001972ca */ /* 0x000fc400000e0000 */
[----:B------:R-:W-:Y:S01]  /*4fd0*/  R2UR UR26, R2 ;  /* 0x00000000021a72ca */ /* 0x000fe200000e0000 */
[----:B------:R-:W-:Y:S01]  /*4fe0*/  UMOV UR22, 0x400 ;  /* 0x0000040000167882 */ /* 0x000fe20000000000 */
[----:B------:R-:W1:Y:S01]  /*4ff0*/  LDCU UR17, c[0x0][0xc0c] ;  /* 0x00018180ff1177ac */ /* 0x000e620008000800 */
[----:B---3--:R-:W-:Y:S01]  /*5000*/  ULEA UR22, UR10, UR22, 0x18 ;  /* 0x000000160a167291 */ /* 0x008fe2000f8ec0ff */
[----:B------:R-:W3:Y:S07]  /*5010*/  LDCU UR54, c[0x0][0xc20] ;  /* 0x00018400ff3677ac */ /* 0x000eee0008000800 */
[----:B------:R-:W2:Y:S01]  /*5020*/  I2F.RP R4, UR25 ;  /* 0x0000001900047d06 */ /* 0x000ea20008209400 */
[----:B----4-:R-:W-:Y:S01]  /*5030*/  UISETP.NE.U32.AND UP0, UPT, UR4, URZ, UPT ;  /* 0x000000ff0400728c */ /* 0x010fe2000bf05070 */
[----:B------:R-:W4:Y:S01]  /*5040*/  LDCU UR4, c[0x0][0xc30] ;  /* 0x00018600ff0477ac */ /* 0x000f220008000800 */
[----:B------:R-:W4:Y:S05]  /*5050*/  LDCU UR29, c[0x0][0x38c] ;  /* 0x00007180ff1d77ac */ /* 0x000f2a0008000800 */
[----:B------:R-:W3:Y:S01]  /*5060*/  I2F.RP R2, UR26 ;  /* 0x0000001a00027d06 */ /* 0x000ee20008209400 */
[----:B------:R-:W-:-:S02]  /*5070*/  UISETP.NE.AND.EX UP0, UPT, UR5, URZ, UPT, UP0 ;  /* 0x000000ff0500728c */ /* 0x000fc4000bf05300 */
[----:B------:R-:W-:Y:S02]  /*5080*/  UIADD3 UR48, UPT, UPT, UR22, 0x188, URZ ;  /* 0x0000018816307890 */ /* 0x000fe4000fffe0ff */
[----:B------:R-:W-:-:S03]  /*5090*/  UIADD3 UR36, UPT, UPT, UR22, 0x180, URZ ;  /* 0x0000018016247890 */ /* 0x000fc6000fffe0ff */
[----:B--2---:R-:W2:Y:S01]  /*50a0*/  MUFU.RCP R0, R4 ;  /* 0x0000000400007308 */ /* 0x004ea20000001000 */
[----:B------:R-:W-:Y:S02]  /*50b0*/  UPRMT UR48, UR10, 0x654, UR48 ;  /* 0x000006540a307896 */ /* 0x000fe40008000030 */
[----:B------:R-:W-:Y:S02]  /*50c0*/  UPRMT UR49, UR10, 0x654, UR36 ;  /* 0x000006540a317896 */ /* 0x000fe40008000024 */
[----:B------:R-:W-:Y:S02]  /*50d0*/  UIMAD.WIDE.U32 UR12, UR38, UR32, URZ ;  /* 0x00000020260c72a5 */ /* 0x000fe4000f8e00ff */
[----:B------:R-:W-:Y:S01]  /*50e0*/  UIMAD.WIDE.U32 UR14, UR37, UR35, URZ ;  /* 0x00000023250e72a5 */ /* 0x000fe2000f8e00ff */
[----:B---3--:R-:W3:Y:S01]  /*50f0*/  MUFU.RCP R2, R2 ;  /* 0x0000000200027308 */ /* 0x008ee20000001000 */
[----:B------:R-:W-:Y:S01]  /*5100*/  UMOV UR8, URZ ;  /* 0x000000ff00087c82 */ /* 0x000fe20008000000 */
[----:B------:R-:W-:-:S02]  /*5110*/  UP2UR UR50, UPR, URZ, 0x1 ;  /* 0x00000001ff327883 */ /* 0x000fc40008000000 */
[----:B-1----:R-:W-:Y:S02]  /*5120*/  UISETP.NE.AND UP0, UPT, UR39, 0x1, UPT ;  /* 0x000000012700788c */ /* 0x002fe4000bf05270 */
[----:B------:R-:W-:Y:S02]  /*5130*/  UISETP.NE.U32.AND UP0, UPT, UR30, URZ, UPT ;  /* 0x000000ff1e00728c */ /* 0x000fe4000bf05070 */
[----:B------:R-:W-:Y:S01]  /*5140*/  UIADD3 UR46, UPT, UPT, UR22, 0x1b8, URZ ;  /* 0x000001b8162e7890 */ /* 0x000fe2000fffe0ff */
[----:B--2---:R-:W-:Y:S01]  /*5150*/  VIADD R0, R0, 0xffffffe ;  /* 0x0ffffffe00007836 */ /* 0x004fe20000000000 */
[----:B------:R-:W-:Y:S02]  /*5160*/  UISETP.GE.AND UP2, UPT, UR39, 0x1, UPT ;  /* 0x000000012700788c */ /* 0x000fe4000bf46270 */
[----:B------:R-:W-:Y:S01]  /*5170*/  UISETP.NE.AND.EX UP5, UPT, UR31, URZ, UPT, UP0 ;  /* 0x000000ff1f00728c */ /* 0x000fe2000bfa5300 */
[----:B------:R-:W-:Y:S02]  /*5180*/  UMOV UR43, UR13 ;  /* 0x0000000d002b7c82 */ /* 0x000fe40008000000 */
[----:B------:R-:W1:Y:S01]  /*5190*/  F2I.FTZ.U32.TRUNC.NTZ R0, R0 ;  /* 0x0000000000007305 */ /* 0x000e62000021f000 */
[----:B------:R-:W-:Y:S01]  /*51a0*/  UMOV UR42, UR15 ;  /* 0x0000000f002a7c82 */ /* 0x000fe20008000000 */
[----:B---3--:R-:W-:Y:S01]  /*51b0*/  VIADD R2, R2, 0xffffffe ;  /* 0x0ffffffe02027836 */ /* 0x008fe20000000000 */
[----:B------:R-:W-:-:S02]  /*51c0*/  UISETP.NE.AND UP2, UPT, UR17, 0x1, UPT ;  /* 0x000000011100788c */ /* 0x000fc4000bf45270 */
[----:B------:R-:W-:Y:S02]  /*51d0*/  UISETP.NE.AND UP0, UPT, UR34, 0x1, UPT ;  /* 0x000000012200788c */ /* 0x000fe4000bf05270 */
[----:B------:R-:W-:Y:S01]  /*51e0*/  UPLOP3.LUT UP4, UPT, UPT, UPT, UPT, 0x40, 0x4 ;  /* 0x000000000004789c */ /* 0x000fe20003f8e870 */
[----:B------:R-:W2:Y:S01]  /*51f0*/  F2I.FTZ.U32.TRUNC.NTZ R2, R2 ;  /* 0x0000000200027305 */ /* 0x000ea2000021f000 */
[----:B------:R-:W3:Y:S01]  /*5200*/  LDCU.64 UR18, c[0x0][0xc28] ;  /* 0x00018500ff1277ac */ /* 0x000ee20008000a00 */
[----:B------:R-:W-:Y:S01]  /*5210*/  UPRMT UR46, URZ, 0x654, UR46 ;  /* 0x00000654ff2e7896 */ /* 0x000fe2000800002e */
[----:B-1----:R-:W-:Y:S01]  /*5220*/  R2UR UR7, R0 ;  /* 0x00000000000772ca */ /* 0x002fe200000e0000 */
[----:B------:R-:W-:Y:S01]  /*5230*/  USHF.R.U32.HI UR43, URZ, UR33, UR43 ;  /* 0x00000021ff2b7299 */ /* 0x000fe2000801162b */
[----:B------:R-:W-:Y:S01]  /*5240*/  IABS R0, R3 ;  /* 0x0000000300007213 */ /* 0x000fe20000000000 */
[----:B------:R-:W-:Y:S02]  /*5250*/  USHF.R.U32.HI UR42, URZ, UR54, UR42 ;  /* 0x00000036ff2a7299 */ /* 0x000fe4000801162a */
[----:B----4-:R-:W-:-:S02]  /*5260*/  UISETP.NE.AND UP3, UPT, UR4, 0x1, UPT ;  /* 0x000000010400788c */ /* 0x010fc4000bf65270 */
[----:B------:R-:W-:Y:S01]  /*5270*/  IMAD.MOV R0, RZ, RZ, -R0 ;  /* 0x000000ffff007224 */ /* 0x000fe200078e0a00 */
[----:B--2---:R-:W-:Y:S01]  /*5280*/  R2UR UR9, R2 ;  /* 0x00000000020972ca */ /* 0x004fe200000e0000 */
[----:B------:R-:W-:Y:S01]  /*5290*/  IMAD.MOV.U32 R2, RZ, RZ, 0x2000 ;  /* 0x00002000ff027424 */ /* 0x000fe200078e00ff */
[----:B------:R-:W-:Y:S02]  /*52a0*/  UISETP.NE.AND UP2, UPT, UR53, URZ, UPT ;  /* 0x000000ff3500728c */ /* 0x000fe4000bf45270 */
[----:B------:R-:W-:Y:S01]  /*52b0*/  R2UR UR47, R0 ;  /* 0x00000000002f72ca */ /* 0x000fe200000e0000 */
[----:B------:R-:W-:Y:S02]  /*52c0*/  UIADD3 UR5, UPT, UPT, URZ, -UR7, URZ ;  /* 0x80000007ff057290 */ /* 0x000fe4000fffe0ff */
[----:B------:R-:W-:Y:S02]  /*52d0*/  UISETP.NE.AND UP0, UPT, UR29, URZ, UPT ;  /* 0x000000ff1d00728c */ /* 0x000fe4000bf05270 */
[----:B------:R-:W-:-:S02]  /*52e0*/  UIMAD UR5, UR5, UR25, URZ ;  /* 0x00000019050572a4 */ /* 0x000fc4000f8e02ff */
[----:B------:R-:W-:Y:S02]  /*52f0*/  UISETP.NE.AND UP6, UPT, UR27, URZ, UPT ;  /* 0x000000ff1b00728c */ /* 0x000fe4000bfc5270 */
[----:B------:R-:W-:-:S04]  /*5300*/  UIADD3 UR6, UPT, UPT, URZ, -UR9, URZ ;  /* 0x80000009ff067290 */ /* 0x000fc8000fffe0ff */
[----:B------:R-:W-:-:S03]  /*5310*/  UIMAD UR10, UR6, UR26, URZ ;  /* 0x0000001a060a72a4 */ /* 0x000fc6000f8e02ff */
[----:B------:R-:W-:Y:S01]  /*5320*/  UMOV UR6, URZ ;  /* 0x000000ff00067c82 */ /* 0x000fe20008000000 */
[----:B------:R-:W-:Y:S02]  /*5330*/  UIMAD.WIDE.U32 UR8, UR9, UR10, UR8 ;  /* 0x0000000a090872a5 */ /* 0x000fe4000f8e0008 */
[----:B------:R-:W-:-:S07]  /*5340*/  UIMAD.WIDE.U32 UR40, UR7, UR5, UR6 ;  /* 0x00000005072872a5 */ /* 0x000fce000f8e0006 */
[----:B------:R-:W-:Y:S01]  /*5350*/  UMOV UR40, UR41 ;  /* 0x0000002900287c82 */ /* 0x000fe20008000000 */
[----:B---3--:R-:W-:-:S05]  /*5360*/  UMOV UR41, UR9 ;  /* 0x0000000900297c82 */ /* 0x008fca0008000000 */
.L_x_89:
[----:B------:R-:W-:Y:S04]  /*5370*/  SHF.L.U32 R3, R8, 0x1f, RZ ;  /* 0x0000001f08037819 */ /* 0x000fe800000006ff */
[----:B-1----:R-:W1:Y:S02]  /*5380*/  SYNCS.PHASECHK.TRANS64.TRYWAIT P0, [UR22+0x1b0], R3 ;  /* 0x0001b003ff0075a7 */ /* 0x002e640008001116 */
[----:B-1----:R-:W-:Y:S05]  /*5390*/  @!P0 BRA `(.L_x_81) ;  /* 0x0000005c00ec8947 */ /* 0x002fea0003800000 */
.L_x_183:
[----:B------:R-:W2:Y:S01]  /*53a0*/  LDS.128 R4, [UR22+0x1f0] ;  /* 0x0001f016ff047984 */ /* 0x000ea20008000c00 */
[----:B------:R-:W-:Y:S01]  /*53b0*/  UISETP.GE.AND UP0, UPT, UR39, 0x1, UPT ;  /* 0x000000012700788c */ /* 0x000fe2000bf06270 */
[----:B------:R-:W-:Y:S01]  /*53c0*/  @!PT LDS RZ, [RZ] ;  /* 0x00000000fffff984 */ /* 0x000fe20000000800 */
[----:B------:R-:W-:Y:S01]  /*53d0*/  @!PT LDS RZ, [RZ] ;  /* 0x00000000fffff984 */ /* 0x000fe20000000800 */
[----:B------:R-:W-:Y:S01]  /*53e0*/  @!PT LDS RZ, [RZ] ;  /* 0x00000000fffff984 */ /* 0x000fe20000000800 */
[----:B------:R-:W-:Y:S01]  /*53f0*/  @!PT LDS RZ, [RZ] ;  /* 0x00000000fffff984 */ /* 0x000fe20000000800 */
[----:B------:R3:W-:Y:S06]  /*5400*/  MEMBAR.ALL.CTA ;  /* 0x0000000000007992 */ /* 0x0007ec0000008000 */
[----:B---3--:R-:W3:Y:S02]  /*5410*/  FENCE.VIEW.ASYNC.S ;  /* 0x00000000000073c6 */ /* 0x008ee40000000000 */
[----:B---3--:R-:W-:Y:S01]  /*5420*/  SYNCS.ARRIVE.TRANS64.RED.A1T0 RZ, [UR46], RZ ;  /* 0x000000ffffff79a7 */ /* 0x008fe2000810042e */
[----:B--2---:R-:W-:Y:S11]  /*5430*/  LOP3.LUT P0, RZ, R6, 0x1, RZ, 0xc0, !PT ;  /* 0x0000000106ff7812 */ /* 0x004ff6000780c0ff */
[----:B------:R-:W-:Y:S02]  /*5440*/  @!UPT UIADD3 URZ, UPT, UPT, URZ, URZ, URZ ;  /* 0x000000fffffff290 */ /* 0x000fe4000fffe0ff */
[----:B------:R-:W-:Y:S01]  /*5450*/  VOTEU.ANY UP2, P0 ;  /* 0x0000000000ff7886 */ /* 0x000fe20000040100 */
[----:B------:R-:W-:Y:S11]  /*5460*/  PLOP3.LUT P0, PT, PT, PT, UP2, 0x80, 0x8 ;  /* 0x000000000008781c */ /* 0x000ff60003f0f028 */
[----:B------:R-:W-:Y:S02]  /*5470*/  @!UPT UIADD3 URZ, UPT, UPT, URZ, URZ, URZ ;  /* 0x000000fffffff290 */ /* 0x000fe4000fffe0ff */
[----:B-1----:R-:W-:Y:S02]  /*5480*/  @P0 MOV R3, R4 ;  /* 0x0000000400030202 */ /* 0x002fe40000000f00 */
[----:B------:R-:W-:Y:S02]  /*5490*/  @P0 LOP3.LUT R0, R5, 0xffff, RZ, 0xc0, !PT ;  /* 0x0000ffff05000812 */ /* 0x000fe400078ec0ff */
[----:B------:R-:W-:Y:S02]  /*54a0*/  @P0 R2UR UR5, R3 ;  /* 0x00000000030502ca */ /* 0x000fe400000e0000 */
[----:B------:R-:W-:Y:S11]  /*54b0*/  @P0 R2UR UR4, R0 ;  /* 0x00000000000402ca */ /* 0x000ff600000e0000 */
[----:B------:R-:W-:Y:S02]  /*54c0*/  @UP2 UMOV UR16, UR5 ;  /* 0x0000000500102c82 */ /* 0x000fe40008000000 */
[----:B------:R-:W-:Y:S01]  /*54d0*/  @UP2 UMOV UR15, UR4 ;  /* 0x00000004000f2c82 */ /* 0x000fe20008000000 */
[----:B------:R-:W-:Y:S05]  /*54e0*/  BRA.U !UP0, `(.L_x_82) ;  /* 0x0000000108c07547 */ /* 0x000fea000b800000 */
[----:B------:R-:W-:Y:S02]  /*54f0*/  UIMAD.WIDE.U32 UR8, UR15, UR35, URZ ;  /* 0x000000230f0872a5 */ /* 0x000fe4000f8e00ff */
[----:B------:R-:W-:Y:S02]  /*5500*/  UP2UR UR14, UPR, URZ, 0x4 ;  /* 0x00000004ff0e7883 */ /* 0x000fe40008000000 */
[----:B------:R-:W-:Y:S02]  /*5510*/  UISETP.NE.AND UP2, UPT, UR34, 0x1, UPT ;  /* 0x000000012200788c */ /* 0x000fe4000bf45270 */
[----:B------:R-:W-:Y:S02]  /*5520*/  UIMAD.WIDE.U32 UR10, UR16, UR32, URZ ;  /* 0x00000020100a72a5 */ /* 0x000fe4000f8e00ff */
[----:B------:R-:W-:Y:S02]  /*5530*/  USEL UR4, UR37, UR42, !UP2 ;  /* 0x0000002a25047287 */ /* 0x000fe4000d000000 */
[----:B------:R-:W-:Y:S02]  /*5540*/  UISETP.NE.AND UP0, UPT, UR17, 0x1, UPT ;  /* 0x000000011100788c */ /* 0x000fe4000bf05270 */
[----:B------:R-:W-:Y:S02]  /*5550*/  UP2UR UR24, UPR, URZ, 0x2 ;  /* 0x00000002ff187883 */ /* 0x000fe40008000000 */
[----:B------:R-:W-:Y:S02]  /*5560*/  UISETP.NE.AND UP1, UPT, UR39, 0x1, UPT ;  /* 0x000000012700788c */ /* 0x000fe4000bf25270 */
[----:B------:R-:W-:Y:S02]  /*5570*/  UIMAD.WIDE.U32 UR12, UR4, UR18, URZ ;  /* 0x00000012040c72a5 */ /* 0x000fe4000f8e00ff */
[----:B------:R-:W-:Y:S01]  /*5580*/  USEL UR7, UR38, UR43, !UP0 ;  /* 0x0000002b26077287 */ /* 0x000fe2000c000000 */
[----:B------:R-:W-:Y:S02]  /*5590*/  UMOV UR5, UR9 ;  /* 0x0000000900057c82 */ /* 0x000fe40008000000 */
[----:B------:R-:W-:Y:S02]  /*55a0*/  USHF.R.U32.HI UR6, URZ, UR54, UR5 ;  /* 0x00000036ff067299 */ /* 0x000fe40008011605 */
[----:B------:R-:W-:Y:S02]  /*55b0*/  UIMAD.WIDE.U32 UR20, UR7, UR18, URZ ;  /* 0x00000012071472a5 */ /* 0x000fe4000f8e00ff */
[----:B------:R-:W-:Y:S02]  /*55c0*/  USEL UR6, UR15, UR6, !UP2 ;  /* 0x000000060f067287 */ /* 0x000fe4000d000000 */
[----:B------:R-:W-:Y:S01]  /*55d0*/  UISETP.NE.AND UP2, UPT, UR14, URZ, UPT ;  /* 0x000000ff0e00728c */ /* 0x000fe2000bf45270 */
[----:B------:R-:W-:Y:S01]  /*55e0*/  UMOV UR5, UR11 ;  /* 0x0000000b00057c82 */ /* 0x000fe20008000000 */
[----:B------:R-:W-:Y:S02]  /*55f0*/  UIMAD.WIDE.U32 UR10, UR6, UR18, URZ ;  /* 0x00000012060a72a5 */ /* 0x000fe4000f8e00ff */
[----:B------:R-:W-:Y:S03]  /*5600*/  USHF.R.U32.HI UR8, URZ, UR33, UR5 ;  /* 0x00000021ff087299 */ /* 0x000fe60008011605 */
[----:B------:R-:W-:Y:S02]  /*5610*/  UMOV UR5, UR13 ;  /* 0x0000000d00057c82 */ /* 0x000fe40008000000 */
[----:B------:R-:W-:Y:S03]  /*5620*/  @UP1 USHF.R.U32.HI UR4, URZ, UR19, UR5 ;  /* 0x00000013ff041299 */ /* 0x000fe60008011605 */
[----:B------:R-:W-:Y:S01]  /*5630*/  UMOV UR5, UR21 ;  /* 0x0000001500057c82 */ /* 0x000fe20008000000 */
[----:B------:R-:W-:Y:S02]  /*5640*/  UIMAD UR4, UR39, UR4, URZ ;  /* 0x00000004270472a4 */ /* 0x000fe4000f8e02ff */
[----:B------:R-:W-:Y:S02]  /*5650*/  @UP1 USHF.R.U32.HI UR7, URZ, UR19, UR5 ;  /* 0x00000013ff071299 */ /* 0x000fe40008011605 */
[----:B------:R-:W-:Y:S02]  /*5660*/  USEL UR5, UR16, UR8, !UP0 ;  /* 0x0000000810057287 */ /* 0x000fe4000c000000 */
[----:B------:R-:W-:Y:S02]  /*5670*/  UIMAD UR8, UR39, UR7, URZ ;  /* 0x00000007270872a4 */ /* 0x000fe4000f8e02ff */
[----:B------:R-:W-:Y:S03]  /*5680*/  UISETP.GE.AND UP0, UPT, UR6, UR4, UPT ;  /* 0x000000040600728c */ /* 0x000fe6000bf06270 */
[----:B------:R-:W-:Y:S01]  /*5690*/  UMOV UR4, UR11 ;  /* 0x0000000b00047c82 */ /* 0x000fe20008000000 */
[----:B------:R-:W-:Y:S02]  /*56a0*/  UISETP.GE.OR UP0, UPT, UR5, UR8, UP0 ;  /* 0x000000080500728c */ /* 0x000fe40008706670 */
[----:B------:R-:W-:Y:S02]  /*56b0*/  USHF.R.U32.HI UR4, URZ, UR19, UR4 ;  /* 0x00000013ff047299 */ /* 0x000fe40008011604 */
[----:B------:R-:W-:Y:S02]  /*56c0*/  UIMAD.WIDE.U32 UR8, UR5, UR18, URZ ;  /* 0x00000012050872a5 */ /* 0x000fe4000f8e00ff */
[----:B------:R-:W-:Y:S04]  /*56d0*/  USEL UR10, UR6, UR4, !UP1 ;  /* 0x00000004060a7287 */ /* 0x000fe8000c800000 */
[----:B------:R-:W-:Y:S01]  /*56e0*/  UIADD3 UR11, UPT, UPT, -UR10, URZ, URZ ;  /* 0x000000ff0a0b7290 */ /* 0x000fe2000fffe1ff */
[----:B------:R-:W-:Y:S02]  /*56f0*/  @!UP0 UMOV UR4, UR9 ;  /* 0x0000000900048c82 */ /* 0x000fe40008000000 */
[----:B------:R-:W-:Y:S02]  /*5700*/  @!UP0 USHF.R.U32.HI UR4, URZ, UR19, UR4 ;  /* 0x00000013ff048299 */ /* 0x000fe40008011604 */
[----:B------:R-:W-:Y:S02]  /*5710*/  UIMAD UR8, UR39, UR11, UR6 ;  /* 0x0000000b270872a4 */ /* 0x000fe4000f8e0206 */
[----:B------:R-:W-:Y:S02]  /*5720*/  @!UP0 USEL UR4, UR5, UR4, !UP1 ;  /* 0x0000000405048287 */ /* 0x000fe4000c800000 */
[----:B------:R-:W-:Y:S02]  /*5730*/  UISETP.NE.AND UP1, UPT, UR24, URZ, UPT ;  /* 0x000000ff1800728c */ /* 0x000fe4000bf25270 */
[----:B------:R-:W-:Y:S02]  /*5740*/  @!UP0 UIMAD UR8, UR7, UR8, UR4 ;  /* 0x00000008070882a4 */ /* 0x000fe4000f8e0204 */
[----:B------:R-:W-:Y:S02]  /*5750*/  @!UP0 UIADD3 UR9, UPT, UPT, UR10, -UR4, URZ ;  /* 0x800000040a098290 */ /* 0x000fe4000fffe0ff */
[----:B------:R-:W-:Y:S02]  /*5760*/  UIADD3 UR4, UPT, UPT, -UR5, URZ, URZ ;  /* 0x000000ff05047290 */ /* 0x000fe4000fffe1ff */
[----:B------:R-:W-:Y:S02]  /*5770*/  UIADD3 UR7, UPT, UPT, -UR6, URZ, URZ ;  /* 0x000000ff06077290 */ /* 0x000fe4000fffe1ff */
[----:B------:R-:W-:Y:S02]  /*5780*/  @!UP0 UIMAD UR6, UR9, UR39, UR5 ;  /* 0x00000027090682a4 */ /* 0x000fe4000f8e0205 */
[----:B------:R-:W-:Y:S02]  /*5790*/  UIMAD UR16, UR17, UR4, UR16 ;  /* 0x00000004111072a4 */ /* 0x000fe4000f8e0210 */
[----:B------:R-:W-:Y:S01]  /*57a0*/  UIMAD UR15, UR34, UR7, UR15 ;  /* 0x00000007220f72a4 */ /* 0x000fe2000f8e020f */
[----:B------:R-:W-:Y:S02]  /*57b0*/  @!UP0 UMOV UR5, UR8 ;  /* 0x0000000800058c82 */ /* 0x000fe40008000000 */
[----:B------:R-:W-:Y:S02]  /*57c0*/  UIMAD UR16, UR5, UR17, UR16 ;  /* 0x00000011051072a4 */ /* 0x000fe4000f8e0210 */
[----:B------:R-:W-:Y:S11]  /*57d0*/  UIMAD UR15, UR6, UR34, UR15 ;  /* 0x00000022060f72a4 */ /* 0x000ff6000f8e020f */
[----:B------:R-:W-:Y:S01]  /*57e0*/  @!UPT UIADD3 URZ, UPT, UPT, URZ, URZ, URZ ;  /* 0x000000fffffff290 */ /* 0x000fe2000fffe0ff */
.L_x_82:
[----:B------:R-:W1:Y:S01]  /*57f0*/  @!UP3 LDCU.128 UR8, c[0x0][0xc10] ;  /* 0x00018200ff08b7ac */ /* 0x000e620008000c00 */
[----:B------:R-:W-:Y:S04]  /*5800*/  MOV R0, UR23 ;  /* 0x0000001700007c02 */ /* 0x000fe80008000f00 */
[----:B------:R-:W-:Y:S01]  /*5810*/  IABS R0, R0 ;  /* 0x0000000000007213 */ /* 0x000fe20000000000 */
[----:B------:R-:W2:Y:S01]  /*5820*/  @!UP3 LDCU UR5, c[0x0][0xc0c] ;  /* 0x00018180ff05b7ac */ /* 0x000ea20008000800 */
[----:B-1----:R-:W-:Y:S07]  /*5830*/  UIMAD.WIDE.U32 UR6, UR16, UR8, URZ ;  /* 0x00000008100672a5 */ /* 0x002fee000f8e00ff */
[----:B------:R-:W-:Y:S01]  /*5840*/  @!UP3 UMOV UR4, UR7 ;  /* 0x000000070004bc82 */ /* 0x000fe20008000000 */
[----:B--2---:R-:W-:Y:S02]  /*5850*/  @!UP3 UISETP.NE.AND UP0, UPT, UR5, 0x1, UPT ;  /* 0x000000010500b88c */ /* 0x004fe4000bf05270 */
[----:B------:R-:W-:Y:S02]  /*5860*/  @!UP3 USHF.R.U32.HI UR4, URZ, UR9, UR4 ;  /* 0x00000009ff04b299 */ /* 0x000fe40008011604 */
[----:B------:R-:W-:Y:S02]  /*5870*/  UIMAD.WIDE.U32 UR6, UR15, UR11, URZ ;  /* 0x0000000b0f0672a5 */ /* 0x000fe4000f8e00ff */
[----:B------:R-:W-:Y:S02]  /*5880*/  @!UP3 USEL UR8, UR16, UR4, !UP0 ;  /* 0x000000041008b287 */ /* 0x000fe4000c000000 */
[----:B------:R-:W-:Y:S03]  /*5890*/  @!UP3 UISETP.NE.AND UP0, UPT, UR10, 0x1, UPT ;  /* 0x000000010a00b88c */ /* 0x000fe6000bf05270 */
[----:B------:R-:W-:Y:S02]  /*58a0*/  @!UP3 UMOV UR6, UR7 ;  /* 0x000000070006bc82 */ /* 0x000fe40008000000 */
[----:B------:R-:W1:Y:S02]  /*58b0*/  @!UP3 LDCU UR4, c[0x0][0xc20] ;  /* 0x00018400ff04b7ac */ /* 0x000e640008000800 */
[----:B-1----:R-:W-:Y:S04]  /*58c0*/  @!UP3 USHF.R.U32.HI UR6, URZ, UR4, UR6 ;  /* 0x00000004ff06b299 */ /* 0x002fe80008011606 */
[----:B------:R-:W-:Y:S04]  /*58d0*/  @!UP3 USEL UR6, UR15, UR6, !UP0 ;  /* 0x000000060f06b287 */ /* 0x000fe8000c000000 */
[----:B------:R-:W-:Y:S02]  /*58e0*/  @!UP3 UIADD3 UR4, UPT, UPT, -UR8, UR6, URZ ;  /* 0x000000060804b290 */ /* 0x000fe4000fffe1ff */
[----:B------:R-:W-:Y:S02]  /*58f0*/  @!UP3 UIADD3 UR6, UPT, UPT, UR8, -UR6, URZ ;  /* 0x800000060806b290 */ /* 0x000fe4000fffe0ff */
[----:B------:R-:W-:Y:S02]  /*5900*/  @!UP3 UIMAD UR16, UR4, UR5, UR16 ;  /* 0x000000050410b2a4 */ /* 0x000fe4000f8e0210 */
[----:B------:R-:W-:Y:S01]  /*5910*/  @!UP3 UIMAD UR15, UR6, UR10, UR15 ;  /* 0x0000000a060fb2a4 */ /* 0x000fe2000f8e020f */
[----:B------:R-:W-:Y:S11]  /*5920*/  BRA.U UP4, `(.L_x_83) ;  /* 0x0000000104107547 */ /* 0x000ff6000b800000 */
[----:B------:R-:W-:Y:S04]  /*5930*/  MOV R3, UR52 ;  /* 0x0000003400037c02 */ /* 0x000fe80008000f00 */
[----:B------:R-:W-:Y:S04]  /*5940*/  SHF.L.U32 R12, R3, 0x1f, RZ ;  /* 0x0000001f030c7819 */ /* 0x000fe800000006ff */
[----:B------:R-:W1:Y:S02]  /*5950*/  SYNCS.PHASECHK.TRANS64.TRYWAIT P1, [UR22+0x1a8], R12 ;  /* 0x0001a80cff0075a7 */ /* 0x000e640008021116 */
[----:B-1----:R-:W-:Y:S05]  /*5960*/  @!P1 BRA `(.L_x_84) ;  /* 0x0000005800909947 */ /* 0x002fea0003800000 */
.L_x_83:
[----:B------:R-:W-:Y:S01]  /*5970*/  UISETP.NE.AND UP4, UPT, UR53, URZ, UPT ;  /* 0x000000ff3500728c */ /* 0x000fe2000bf85270 */
[----:B------:R-:W-:Y:S01]  /*5980*/  R2UR UR4, R0 ;  /* 0x00000000000472ca */ /* 0x000fe200000e0000 */
[----:B------:R-:W-:Y:S11]  /*5990*/  USHF.L.U32 UR11, UR28, 0x7, URZ ;  /* 0x000000071c0b7899 */ /* 0x000ff600080006ff */
[----:B------:R-:W-:Y:S01]  /*59a0*/  @!UPT UIADD3 URZ, UPT, UPT, URZ, URZ, URZ ;  /* 0x000000fffffff290 */ /* 0x000fe2000fffe0ff */
[----:B------:R-:W-:Y:S07]  /*59b0*/  UIMAD.WIDE.U32 UR6, UR41, UR4, URZ ;  /* 0x00000004290672a5 */ /* 0x000fee000f8e00ff */
[----:B------:R-:W-:Y:S02]  /*59c0*/  UMOV UR12, UR7 ;  /* 0x00000007000c7c82 */ /* 0x000fe40008000000 */
[----:B------:R-:W-:Y:S04]  /*59d0*/  UIMAD UR4, UR12, UR47, UR4 ;  /* 0x0000002f0c0472a4 */ /* 0x000fe8000f8e0204 */
[----:B------:R-:W-:Y:S11]  /*59e0*/  UISETP.GT.U32.AND UP0, UPT, UR26, UR4, UPT ;  /* 0x000000041a00728c */ /* 0x000ff6000bf04070 */
[----:B------:R-:W-:Y:S02]  /*59f0*/  @!UP0 UIADD3 UR4, UPT, UPT, UR4, -UR26, URZ ;  /* 0x8000001a04048290 */ /* 0x000fe4000fffe0ff */
[----:B------:R-:W-:Y:S02]  /*5a00*/  @!UP0 UIADD3 UR12, UPT, UPT, UR12, 0x1, URZ ;  /* 0x000000010c0c8890 */ /* 0x000fe4000fffe0ff */
[----:B------:R-:W-:Y:S02]  /*5a10*/  UISETP.GE.U32.AND UP0, UPT, UR4, UR26, UPT ;  /* 0x0000001a0400728c */ /* 0x000fe4000bf06070 */
[----:B------:R-:W-:Y:S09]  /*5a20*/  ULOP3.LUT UR4, UR23, UR27, URZ, 0x3c, !UPT ;  /* 0x0000001b17047292 */ /* 0x000ff2000f8e3cff */
[----:B------:R-:W-:Y:S02]  /*5a30*/  @UP0 UIADD3 UR12, UPT, UPT, UR12, 0x1, URZ ;  /* 0x000000010c0c0890 */ /* 0x000fe4000fffe0ff */
[----:B------:R-:W-:Y:S11]  /*5a40*/  UISETP.GE.AND UP0, UPT, UR4, URZ, UPT ;  /* 0x000000ff0400728c */ /* 0x000ff6000bf06270 */
[----:B------:R-:W-:Y:S02]  /*5a50*/  @!UP0 UIADD3 UR12, UPT, UPT, -UR12, URZ, URZ ;  /* 0x000000ff0c0c8290 */ /* 0x000fe4000fffe1ff */
[----:B------:R-:W-:Y:S06]  /*5a60*/  @!UP6 ULOP3.LUT UR12, URZ, UR27, URZ, 0x33, !UPT ;  /* 0x0000001bff0ce292 */ /* 0x000fec000f8e33ff */
[----:B------:R-:W-:Y:S05]  /*5a70*/  IMAD.U32 R0, RZ, RZ, UR12 ;  /* 0x0000000cff007e24 */ /* 0x000fea000f8e00ff */
[----:B------:R-:W-:Y:S04]  /*5a80*/  IABS R0, R0 ;  /* 0x0000000000007213 */ /* 0x000fe80000000000 */
[----:B------:R-:W-:Y:S01]  /*5a90*/  R2UR UR4, R0 ;  /* 0x00000000000472ca */ /* 0x000fe200000e0000 */
[----:B------:R-:W-:Y:S05]  /*5aa0*/  IMAD.U32 R0, RZ, RZ, UR29 ;  /* 0x0000001dff007e24 */ /* 0x000fea000f8e00ff */
[----:B------:R-:W-:Y:S04]  /*5ab0*/  IABS R9, R0 ;  /* 0x0000000000097213 */ /* 0x000fe80000000000 */
[----:B------:R-:W2:Y:S03]  /*5ac0*/  I2F.RP R16, R9 ;  /* 0x0000000900107306 */ /* 0x000ea60000209400 */
[----:B------:R-:W-:Y:S07]  /*5ad0*/  UIMAD.WIDE.U32 UR6, UR40, UR4, URZ ;  /* 0x00000004280672a5 */ /* 0x000fee000f8e00ff */
[----:B------:R-:W-:Y:S02]  /*5ae0*/  UMOV UR13, UR7 ;  /* 0x00000007000d7c82 */ /* 0x000fe40008000000 */
[----:B------:R-:W-:Y:S01]  /*5af0*/  UIADD3 UR5, UPT, UPT, -UR13, URZ, URZ ;  /* 0x000000ff0d057290 */ /* 0x000fe2000fffe1ff */
[----:B--2---:R-:W2:Y:S03]  /*5b00*/  MUFU.RCP R0, R16 ;  /* 0x0000001000007308 */ /* 0x004ea60000001000 */
[----:B------:R-:W-:Y:S04]  /*5b10*/  UIMAD UR4, UR25, UR5, UR4 ;  /* 0x00000005190472a4 */ /* 0x000fe8000f8e0204 */
[----:B------:R-:W-:Y:S11]  /*5b20*/  UISETP.GT.U32.AND UP0, UPT, UR25, UR4, UPT ;  /* 0x000000041900728c */ /* 0x000ff6000bf04070 */
[----:B------:R-:W-:Y:S01]  /*5b30*/  @!UP0 UIADD3 UR4, UPT, UPT, UR4, -UR25, URZ ;  /* 0x8000001904048290 */ /* 0x000fe2000fffe0ff */
[----:B--2---:R-:W-:Y:S01]  /*5b40*/  VIADD R11, R0, 0xffffffe ;  /* 0x0ffffffe000b7836 */ /* 0x004fe20000000000 */
[----:B------:R-:W-:Y:S02]  /*5b50*/  @!UP0 UIADD3 UR13, UPT, UPT, UR13, 0x1, URZ ;  /* 0x000000010d0d8890 */ /* 0x000fe4000fffe0ff */
[----:B------:R-:W-:Y:S01]  /*5b60*/  UISETP.GE.U32.AND UP0, UPT, UR4, UR25, UPT ;  /* 0x000000190400728c */ /* 0x000fe2000bf06070 */
[----:B------:R-:W1:Y:S01]  /*5b70*/  F2I.FTZ.U32.TRUNC.NTZ R13, R11 ;  /* 0x0000000b000d7305 */ /* 0x000e62000021f000 */
[----:B------:R-:W-:Y:S09]  /*5b80*/  ULOP3.LUT UR4, UR12, UR53, URZ, 0x3c, !UPT ;  /* 0x000000350c047292 */ /* 0x000ff2000f8e3cff */
[----:B------:R-:W-:Y:S02]  /*5b90*/  @UP0 UIADD3 UR13, UPT, UPT, UR13, 0x1, URZ ;  /* 0x000000010d0d0890 */ /* 0x000fe4000fffe0ff */
[----:B------:R-:W-:Y:S01]  /*5ba0*/  UISETP.GE.AND UP0, UPT, UR4, URZ, UPT ;  /* 0x000000ff0400728c */ /* 0x000fe2000bf06270 */
[----:B-1----:R-:W-:Y:S05]  /*5bb0*/  IADD3 R12, PT, PT, RZ, -R13, RZ ;  /* 0x8000000dff0c7210 */ /* 0x002fea0007ffe0ff */
[----:B------:R-:W-:Y:S02]  /*5bc0*/  IMAD R3, R12, R9, RZ ;  /* 0x000000090c037224 */ /* 0x000fe400078e02ff */
[----:B------:R-:W-:Y:S03]  /*5bd0*/  IMAD.MOV.U32 R12, RZ, RZ, RZ ;  /* 0x000000ffff0c7224 */ /* 0x000fe600078e00ff */
[----:B------:R-:W-:Y:S02]  /*5be0*/  @!UP0 UIADD3 UR13, UPT, UPT, -UR13, URZ, URZ ;  /* 0x000000ff0d0d8290 */ /* 0x000fe4000fffe1ff */
[----:B------:R-:W-:Y:S01]  /*5bf0*/  @!UP4 ULOP3.LUT UR13, URZ, UR53, URZ, 0x33, !UPT ;  /* 0x00000035ff0dc292 */ /* 0x000fe2000f8e33ff */
[----:B------:R-:W-:Y:S01]  /*5c00*/  IMAD.HI.U32 R13, R13, R3, R12 ;  /* 0x000000030d0d7227 */ /* 0x000fe200078e000c */
[----:B------:R-:W-:Y:S02]  /*5c10*/  UISETP.NE.AND UP4, UPT, UR29, URZ, UPT ;  /* 0x000000ff1d00728c */ /* 0x000fe4000bf85270 */
[----:B------:R-:W-:Y:S02]  /*5c20*/  ULOP3.LUT UR4, UR13, UR29, URZ, 0x3c, !UPT ;  /* 0x0000001d0d047292 */ /* 0x000fe4000f8e3cff */
[----:B------:R-:W-:Y:S02]  /*5c30*/  IMAD.U32 R0, RZ, RZ, UR13 ;  /* 0x0000000dff007e24 */ /* 0x000fe4000f8e00ff */
[----:B------:R-:W-:Y:S02]  /*5c40*/  UISETP.GE.AND UP0, UPT, UR4, URZ, UPT ;  /* 0x000000ff0400728c */ /* 0x000fe4000bf06270 */
[----:B------:R-:W-:Y:S01]  /*5c50*/  UIADD3 UR4, UPT, UPT, -UR12, URZ, URZ ;  /* 0x000000ff0c047290 */ /* 0x000fe2000fffe1ff */
[----:B------:R-:W-:Y:S03]  /*5c60*/  IABS R0, R0 ;  /* 0x0000000000007213 */ /* 0x000fe60000000000 */
[----:B------:R-:W-:Y:S02]  /*5c70*/  UIMAD UR4, UR27, UR4, UR23 ;  /* 0x000000041b0472a4 */ /* 0x000fe4000f8e0217 */
[----:B------:R-:W-:Y:S02]  /*5c80*/  IMAD.HI.U32 R13, R13, R0, RZ ;  /* 0x000000000d0d7227 */ /* 0x000fe400078e00ff */
[----:B------:R-:W-:Y:S02]  /*5c90*/  USHF.L.U32 UR7, UR4, 0x7, URZ ;  /* 0x0000000704077899 */ /* 0x000fe400080006ff */
[----:B------:R-:W-:Y:S01]  /*5ca0*/  UIADD3 UR4, UPT, UPT, -UR13, URZ, URZ ;  /* 0x000000ff0d047290 */ /* 0x000fe2000fffe1ff */
[----:B------:R-:W-:Y:S03]  /*5cb0*/  IADD3 R3, PT, PT, -R13, RZ, RZ ;  /* 0x000000ff0d037210 */ /* 0x000fe60007ffe1ff */
[----:B------:R-:W-:Y:S02]  /*5cc0*/  UIMAD UR12, UR53, UR4, UR12 ;  /* 0x00000004350c72a4 */ /* 0x000fe4000f8e020c */
[C---:B------:R-:W-:Y:S05]  /*5cd0*/  IMAD R0, R9.reuse, R3, R0 ;  /* 0x0000000309007224 */ /* 0x040fea00078e0200 */
[----:B------:R-:W-:Y:S11]  /*5ce0*/  ISETP.GT.U32.AND P1, PT, R9, R0, PT ;  /* 0x000000000900720c */ /* 0x000ff60003f24070 */
[----:B------:R-:W-:Y:S02]  /*5cf0*/  @!UPT UIADD3 URZ, UPT, UPT, URZ, URZ, URZ ;  /* 0x000000fffffff290 */ /* 0x000fe4000fffe0ff */
[----:B------:R-:W-:Y:S02]  /*5d00*/  @!P1 IMAD.IADD R0, R0, 0x1, -R9 ;  /* 0x0000000100009824 */ /* 0x000fe400078e0a09 */
[----:B------:R-:W-:Y:S01]  /*5d10*/  @!P1 VIADD R13, R13, 0x1 ;  /* 0x000000010d0d9836 */ /* 0x000fe20000000000 */
[----:B------:R-:W-:Y:S02]  /*5d20*/  ISETP.NE.U32.AND P1, PT, RZ, UR30, PT ;  /* 0x0000001eff007c0c */ /* 0x000fe4000bf25070 */
[----:B------:R-:W-:Y:S02]  /*5d30*/  ISETP.GE.U32.AND P2, PT, R0, R9, PT ;  /* 0x000000090000720c */ /* 0x000fe40003f46070 */
[----:B------:R-:W-:Y:S02]  /*5d40*/  ISETP.NE.AND.EX P1, PT, RZ, UR31, PT, P1 ;  /* 0x0000001fff007c0c */ /* 0x000fe4000bf25310 */
[----:B------:R-:W-:Y:S09]  /*5d50*/  SHF.L.U32 R9, R10, 0x1f, RZ ;  /* 0x0000001f0a097819 */ /* 0x000ff200000006ff */
[----:B------:R-:W-:Y:S04]  /*5d60*/  @P2 IADD3 R13, PT, PT, R13, 0x1, RZ ;  /* 0x000000010d0d2810 */ /* 0x000fe80007ffe0ff */
[----:B------:R-:W-:Y:S11]  /*5d70*/  R2UR UR14, R13 ;  /* 0x000000000d0e72ca */ /* 0x000ff600000e0000 */
[----:B------:R-:W-:Y:S02]  /*5d80*/  @!UPT UIADD3 URZ, UPT, UPT, URZ, URZ, URZ ;  /* 0x000000fffffff290 */ /* 0x000fe4000fffe0ff */
[----:B------:R-:W-:Y:S02]  /*5d90*/  @!UP0 UIADD3 UR14, UPT, UPT, -UR14, URZ, URZ ;  /* 0x000000ff0e0e8290 */ /* 0x000fe4000fffe1ff */
[----:B------:R-:W-:Y:S04]  /*5da0*/  @!UP4 ULOP3.LUT UR14, URZ, UR29, URZ, 0x33, !UPT ;  /* 0x0000001dff0ec292 */ /* 0x000fe8000f8e33ff */
[----:B------:R-:W-:Y:S04]  /*5db0*/  UIADD3 UR5, UPT, UPT, -UR14, URZ, URZ ;  /* 0x000000ff0e057290 */ /* 0x000fe8000fffe1ff */
[----:B------:R-:W-:Y:S01]  /*5dc0*/  UIMAD UR13, UR29, UR5, UR13 ;  /* 0x000000051d0d72a4 */ /* 0x000fe2000f8e020d */
[----:B------:R-:W-:Y:S11]  /*5dd0*/  BRA.U !UP5, `(.L_x_85) ;  /* 0x000000010d387547 */ /* 0x000ff6000b800000 */
[----:B------:R-:W-:Y:S01]  /*5de0*/  UISETP.NE.AND UP1, UPT, UR50, URZ, UPT ;  /* 0x000000ff3200728c */ /* 0x000fe2000bf25270 */
[----:B------:R-:W-:Y:S01]  /*5df0*/  HFMA2 R0, -RZ, RZ, 0, 5.9604644775390625e-08 ;  /* 0x00000001ff007431 */ /* 0x000fe200000001ff */
[----:B------:R-:W1:Y:S01]  /*5e00*/  LDCU.64 UR8, c[0x0][0x358] ;  /* 0x00006b00ff0877ac */ /* 0x000e620008000a00 */
[----:B------:R-:W-:Y:S03]  /*5e10*/  IMAD.MOV.U32 R169, RZ, RZ, 0x1 ;  /* 0x00000001ffa97424 */ /* 0x000fe600078e00ff */
[----:B------:R-:W-:Y:S05]  /*5e20*/  PLOP3.LUT P2, PT, PT, PT, UP1, 0x80, 0x8 ;  /* 0x000000000008781c */ /* 0x000fea0003f4f018 */
[----:B------:R-:W2:Y:S01]  /*5e30*/  @UP1 LDCU.64 UR4, c[0x0][0x988] ;  /* 0x00013100ff0417ac */ /* 0x000ea20008000a00 */
[----:B------:R-:W-:Y:S07]  /*5e40*/  @UP1 UIMAD UR6, UR51, UR30, URZ ;  /* 0x0000001e330612a4 */ /* 0x000fee000f8e02ff */
[----:B------:R-:W-:Y:S01]  /*5e50*/  @!P2 PRMT R169, R0, 0x7610, R169 ;  /* 0x0000761000a9a816 */ /* 0x000fe200000000a9 */
[----:B--2---:R-:W-:Y:S06]  /*5e60*/  @UP1 UIMAD.WIDE UR4, UR6, 0x4, UR4 ;  /* 0x00000004060418a5 */ /* 0x004fec000f8e0204 */
[----:B------:R-:W-:Y:S01]  /*5e70*/  IMAD.U32 R12, RZ, RZ, UR4 ;  /* 0x00000004ff0c7e24 */ /* 0x000fe2000f8e00ff */
[----:B------:R-:W-:Y:S04]  /*5e80*/  MOV R13, UR5 ;  /* 0x00000005000d7c02 */ /* 0x000fe80008000f00 */
[----:B------:R-:W2:Y:S01]  /*5e90*/  @!UP1 LDCU UR4, c[0x0][0x980] ;  /* 0x00013000ff0497ac */ /* 0x000ea20008000800 */
[----:B-1---5:R1:W5:Y:S02]  /*5ea0*/  @P2 LDG.E R73, desc[UR8][R12.64] ;  /* 0x000000080c492981 */ /* 0x022364000c1e1900 */
[----:B-12---:R-:W-:Y:S07]  /*5eb0*/  @!P2 IMAD.U32 R73, RZ, RZ, UR4 ;  /* 0x00000004ff49ae24 */ /* 0x006fee000f8e00ff */
.L_x_85:
[----:B-----5:R-:W-:Y:S01]  /*5ec0*/  @!P1 FSETP.EQ.AND P3, PT, R73, RZ, PT ;  /* 0x000000ff4900920b */ /* 0x020fe20003f62000 */
[----:B------:R-:W-:Y:S01]  /*5ed0*/  @!UPT UIADD3 URZ, UPT, UPT, URZ, URZ, URZ ;  /* 0x000000fffffff290 */ /* 0x000fe2000fffe0ff */
[----:B------:R-:W-:Y:S11]  /*5ee0*/  @!P1 BRA `(.L_x_86) ;  /* 0x0000000000149947 */ /* 0x000ff60003800000 */
[----:B------:R-:W-:Y:S02]  /*5ef0*/  LOP3.LUT P1, RZ, R169, 0xff, RZ, 0xc0, !PT ;  /* 0x000000ffa9ff7812 */ /* 0x000fe4000782c0ff */
[----:B------:R-:W-:Y:S04]  /*5f00*/  PLOP3.LUT P3, PT, PT, PT, UP1, 0x80, 0x8 ;  /* 0x000000000008781c */ /* 0x000fe80003f6f018 */
[----:B------:R-:W-:Y:S07]  /*5f10*/  PLOP3.LUT P3, PT, P3, PT, PT, 0x8, 0x80 ;  /* 0x000000000080781c */ /* 0x000fee0001f6e170 */
[----:B------:R-:W-:Y:S11]  /*5f20*/  @P1 FSETP.EQ.AND P3, PT, R73, RZ, PT ;  /* 0x000000ff4900120b */ /* 0x000ff60003f62000 */
[----:B------:R-:W-:Y:S02]  /*5f30*/  @!UPT UIADD3 URZ, UPT, UPT, URZ, URZ, URZ ;  /* 0x000000fffffff290 */ /* 0x000fe4000fffe0ff */
.L_x_86:
[----:B------:R-:W1:Y:S01]  /*5f40*/  SYNCS.PHASECHK.TRANS64.TRYWAIT P1, [UR22+0x190], R9 ;  /* 0x00019009ff0075a7 */ /* 0x000e620008021116 */
[----:B------:R-:W-:Y:S04]  /*5f50*/  ELECT P2, URZ, PT ;  /* 0x0000000000ff782f */ /* 0x000fe80003840000 */
[----:B------:R-:W-:Y:S01]  /*5f60*/  PLOP3.LUT P2, PT, P3, P2, PT, 0xf2, 0x2f ;  /* 0x00000000002f781c */ /* 0x000fe20001f45e72 */
[----:B------:R-:W-:Y:S01]  /*5f70*/  @!UPT UIADD3 URZ, UPT, UPT, URZ, URZ, URZ ;  /* 0x000000fffffff290 */ /* 0x000fe2000fffe0ff */
[----:B-1----:R-:W-:Y:S11]  /*5f80*/  @!P1 BRA `(.L_x_87) ;  /* 0x0000005400209947 */ /* 0x002ff60003800000 */
.L_x_186:
[----:B------:R-:W-:Y:S01]  /*5f90*/  @!P2 IADD3 R3, P1, PT, R14, 0x680, RZ ;  /* 0x000006800e03a810 */ /* 0x000fe20007f3e0ff */
[----:B------:R-:W-:Y:S01]  /*5fa0*/  VOTEU.ALL UP0, P2 ;  /* 0x0000000000ff7886 */ /* 0x000fe20001000000 */
[----:B------:R-:W-:Y:S01]  /*5fb0*/  UMOV UR20, 0x0 ;  /* 0x0000000000147882 */ /* 0x000fe20000000000 */
[----:B------:R-:W-:Y:S01]  /*5fc0*/  UMOV UR21, 0x10000000 ;  /* 0x1000000000157882 */ /* 0x000fe20000000000 */
[----:B------:R-:W-:Y:S01]  /*5fd0*/  @!P2 R2UR UR5, R3 ;  /* 0x000000000305a2ca */ /* 0x000fe200000e0000 */
[----:B-1----:R-:W-:Y:S01]  /*5fe0*/  @!P2 IMAD.X R0, RZ, RZ, R15, P1 ;  /* 0x000000ffff00a224 */ /* 0x002fe200008e060f */
[----:B------:R-:W-:Y:S01]  /*5ff0*/  @!UP0 UIADD3 UR8, UPT, UPT, UR22, 0x400, URZ ;  /* 0x0000040016088890 */ /* 0x000fe2000fffe0ff */
[----:B------:R-:W-:Y:S01]  /*6000*/  @P0 SHF.R.U32.HI R4, RZ, 0x10, R5 ;  /* 0x00000010ff040819 */ /* 0x000fe20000011605 */
[----:B------:R-:W-:Y:S02]  /*6010*/  VOTEU.ALL UP0, P2 ;  /* 0x0000000000ff7886 */ /* 0x000fe40001000000 */
[----:B------:R-:W-:Y:S01]  /*6020*/  @!P2 R2UR UR4, R0 ;  /* 0x000000000004a2ca */ /* 0x000fe200000e0000 */
[----:B------:R-:W-:Y:S01]  /*6030*/  @!P2 IMAD.MOV.U32 R0, RZ, RZ, 0x2000 ;  /* 0x00002000ff00a424 */ /* 0x000fe200078e00ff */
[----:B------:R-:W-:Y:S01]  /*6040*/  @P0 R2UR UR51, R4 ;  /* 0x00000000043302ca */ /* 0x000fe200000e0000 */
[----:B------:R-:W-:Y:S01]  /*6050*/  @!UP0 UMOV UR9, UR36 ;  /* 0x0000002400098c82 */ /* 0x000fe20008000000 */
[----:B------:R-:W-:Y:S03]  /*6060*/  @!UP0 UMOV UR10, UR7 ;  /* 0x00000007000a8c82 */ /* 0x000fe60008000000 */
[----:B------:R-:W-:Y:S06]  /*6070*/  IMAD.U32 R12, RZ, RZ, UR5 ;  /* 0x00000005ff0c7e24 */ /* 0x000fec000f8e00ff */
[----:B------:R-:W-:Y:S01]  /*6080*/  IMAD.U32 R13, RZ, RZ, UR4 ;  /* 0x00000004ff0d7e24 */ /* 0x000fe2000f8e00ff */
[----:B------:R-:W-:Y:S04]  /*6090*/  @!P2 R2UR UR4, R12 ;  /* 0x000000000c04a2ca */ /* 0x000fe800000e0000 */
[----:B------:R-:W-:Y:S11]  /*60a0*/  @!P2 R2UR UR5, R13 ;  /* 0x000000000d05a2ca */ /* 0x000ff600000e0000 */
[----:B------:R-:W-:Y:S02]  /*60b0*/  @!UPT UIADD3 URZ, UPT, UPT, URZ, URZ, URZ ;  /* 0x000000fffffff290 */ /* 0x000fe4000fffe0ff */
[----:B------:R1:W-:Y:S01]  /*60c0*/  @!UP0 UTMALDG.5D [UR8], [UR4], desc[UR20] ;  /* 0x00001408040085b4 */ /* 0x0003e20008021000 */
[----:B------:R1:W-:Y:S01]  /*60d0*/  @!P2 SYNCS.ARRIVE.TRANS64.RED.A0TR RZ, [UR22+0x180], R0 ;  /* 0x00018000ffffa9a7 */ /* 0x0003e20008300416 */
[----:B------:R-:W-:Y:S01]  /*60e0*/  SYNCS.ARRIVE.TRANS64.RED.A1T0 RZ, [UR49], RZ ;  /* 0x000000ffffff79a7 */ /* 0x000fe20008100431 */
[----:B------:R-:W2:Y:S02]  /*60f0*/  SYNCS.PHASECHK.TRANS64.TRYWAIT P1, [UR22+0x198], R9 ;  /* 0x00019809ff0075a7 */ /* 0x000ea40008021116 */
[----:B-12---:R-:W-:Y:S05]  /*6100*/  @!P1 BRA `(.L_x_88) ;  /* 0x0000005000d89947 */ /* 0x006fea0003800000 */
.L_x_188:
[----:B------:R-:W-:Y:S01]  /*6110*/  @!P2 IADD3 R3, P0, PT, R14, 0x680, RZ ;  /* 0x000006800e03a810 */ /* 0x000fe20007f1e0ff */
[----:B------:R-:W-:Y:S01]  /*6120*/  VOTEU.ALL UP0, P2 ;  /* 0x0000000000ff7886 */ /* 0x000fe20001000000 */
[----:B------:R-:W-:Y:S01]  /*6130*/  UMOV UR6, 0x0 ;  /* 0x0000000000067882 */ /* 0x000fe20000000000 */
[----:B------:R-:W-:Y:S01]  /*6140*/  LOP3.LUT R10, R10, 0x1, RZ, 0x3c, !PT ;  /* 0x000000010a0a7812 */ /* 0x000fe200078e3cff */
[----:B------:R-:W-:Y:S01]  /*6150*/  UIADD3 UR23, UPT, UPT, UR15, UR45, URZ ;  /* 0x0000002d0f177290 */ /* 0x000fe2000fffe0ff */
[----:B-1----:R-:W-:Y:S01]  /*6160*/  @!P2 IMAD.X R0, RZ, RZ, R15, P0 ;  /* 0x000000ffff00a224 */ /* 0x002fe200000e060f */
[----:B------:R-:W-:Y:S01]  /*6170*/  @!P2 R2UR UR5, R3 ;  /* 0x000000000305a2ca */ /* 0x000fe200000e0000 */
[----:B------:R-:W-:Y:S01]  /*6180*/  @!UP0 UIADD3 UR8, UPT, UPT, UR22, 0x2400, URZ ;  /* 0x0000240016088890 */ /* 0x000fe2000fffe0ff */
[----:B------:R-:W-:Y:S01]  /*6190*/  LOP3.LUT R8, R8, 0x1, RZ, 0x3c, !PT ;  /* 0x0000000108087812 */ /* 0x000fe200078e3cff */
[----:B------:R-:W-:Y:S01]  /*61a0*/  @!UP0 UIADD3 UR9, UPT, UPT, UR22, 0x188, URZ ;  /* 0x0000018816098890 */ /* 0x000fe2000fffe0ff */
[----:B------:R-:W-:Y:S01]  /*61b0*/  @!P2 R2UR UR4, R0 ;  /* 0x000000000004a2ca */ /* 0x000fe200000e0000 */
[----:B------:R-:W-:Y:S01]  /*61c0*/  @!UP0 UIADD3 UR10, UPT, UPT, UR7, 0x40, URZ ;  /* 0x00000040070a8890 */ /* 0x000fe2000fffe0ff */
[----:B------:R-:W-:Y:S02]  /*61d0*/  VOTEU.ALL UP0, P2 ;  /* 0x0000000000ff7886 */ /* 0x000fe40001000000 */
[----:B------:R-:W-:Y:S01]  /*61e0*/  UMOV UR7, 0x10000000 ;  /* 0x1000000000077882 */ /* 0x000fe20000000000 */
[----:B------:R-:W-:Y:S02]  /*61f0*/  UIADD3 UR28, UPT, UPT, UR16, UR44, URZ ;  /* 0x0000002c101c7290 */ /* 0x000fe4000fffe0ff */
[----:B------:R-:W-:Y:S02]  /*6200*/  UPLOP3.LUT UP4, UPT, UPT, UPT, UPT, 0x80, 0x8 ;  /* 0x000000000008789c */ /* 0x000fe40003f8f070 */
[----:B------:R-:W-:Y:S04]  /*6210*/  IMAD.U32 R4, RZ, RZ, UR5 ;  /* 0x00000005ff047e24 */ /* 0x000fe8000f8e00ff */
[----:B------:R-:W-:Y:S01]  /*6220*/  IMAD.U32 R5, RZ, RZ, UR4 ;  /* 0x00000004ff057e24 */ /* 0x000fe2000f8e00ff */
[----:B------:R-:W-:Y:S04]  /*6230*/  @!P2 R2UR UR4, R4 ;  /* 0x000000000404a2ca */ /* 0x000fe800000e0000 */
[----:B------:R-:W-:Y:S11]  /*6240*/  @!P2 R2UR UR5, R5 ;  /* 0x000000000505a2ca */ /* 0x000ff600000e0000 */
[----:B------:R-:W-:Y:S02]  /*6250*/  @!UPT UIADD3 URZ, UPT, UPT, URZ, URZ, URZ ;  /* 0x000000fffffff290 */ /* 0x000fe4000fffe0ff */
[----:B------:R1:W-:Y:S01]  /*6260*/  @!UP0 UTMALDG.5D [UR8], [UR4], desc[UR6] ;  /* 0x00000608040085b4 */ /* 0x0003e20008021000 */
[----:B------:R1:W-:Y:S01]  /*6270*/  @!P2 SYNCS.ARRIVE.TRANS64.RED.A0TR RZ, [UR22+0x188], R2 ;  /* 0x00018802ffffa9a7 */ /* 0x0003e20008300416 */
[----:B------:R-:W-:Y:S01]  /*6280*/  SYNCS.ARRIVE.TRANS64.RED.A1T0 RZ, [UR48], RZ ;  /* 0x000000ffffff79a7 */ /* 0x000fe20008100430 */
[----:B------:R-:W-:Y:S05]  /*6290*/  BRA.U UP2, `(.L_x_89) ;  /* 0xfffffff102347547 */ /* 0x000fea000b83ffff */
[----:B------:R-:W-:-:S04]  /*62a0*/  SHF.L.U32 R3, R10, 0x1f, RZ ;  /* 0x0000001f0a037819 */ /* 0x000fc800000006ff */
[----:B------:R-:W2:Y:S02]  /*62b0*/  SYNCS.PHASECHK.TRANS64.TRYWAIT P0, [UR22+0x190], R3 ;  /* 0x00019003ff0075a7 */ /* 0x000ea40008001116 */
[----:B--2---:R-:W-:Y:S05]  /*62c0*/  @!P0 BRA `(.L_x_90) ;  /* 0x0000005000808947 */ /* 0x004fea0003800000 */
.L_x_190:
[----:B--2---:R-:W-:-:S07]  /*62d0*/  MOV R0, UR22 ;  /* 0x0000001600007c02 */ /* 0x004fce0008000f00 */
.L_x_91:
[----:B--2---:R-:W-:-:S04]  /*62e0*/  SHF.L.U32 R3, R10, 0x1f, RZ ;  /* 0x0000001f0a037819 */ /* 0x004fc800000006ff */
[----:B------:R2:W3:Y:S03]  /*62f0*/  SYNCS.PHASECHK.TRANS64.TRYWAIT P0, [R0+URZ+0x198], R3 ;  /* 0x00019803000075a7 */ /* 0x0004e600080011ff */
[----:B---3--:R-:W-:Y:S05]  /*6300*/  @!P0 NANOSLEEP.SYNCS 0x989680 ;  /* 0x009896800000895d */ /* 0x008fea0003900000 */
[----:B------:R-:W3:Y:S02]  /*6310*/  @!P0 SYNCS.PHASECHK.TRANS64 P0, [R0+URZ+0x198], R3 ;  /* 0x00019803000085a7 */ /* 0x000ee400080010ff */
[----:B-1-3--:R-:W-:Y:S05]  /*6320*/  @P0 EXIT ;  /* 0x000000000000094d */ /* 0x00afea0003800000 */
[----:B------:R-:W-:Y:S05]  /*6330*/  BRA `(.L_x_91) ;  /* 0xfffffffc00e87947 */ /* 0x000fea000383ffff */
.L_x_80:
[----:B------:R-:W-:-:S06]  /*6340*/  UISETP.GE.AND UP0, UPT, UR18, 0x4, UPT ;  /* 0x000000041200788c */ /* 0x000fcc000bf06270 */
[----:B------:R-:W-:-:S13]  /*6350*/  PLOP3.LUT P0, PT, PT, PT, UP0, 0x80, 0x8 ;  /* 0x000000000008781c */ /* 0x000fda0003f0f008 */
[----:B-1----:R-:W-:Y:S05]  /*6360*/  @!P0 EXIT ;  /* 0x000000000000894d */ /* 0x002fea0003800000 */
[----:B------:R-:W1:Y:S08]  /*6370*/  S2UR UR4, SR_CgaCtaId ;  /* 0x00000000000479c3 */ /* 0x000e700000008800 */
[----:B------:R-:W-:Y:S01]  /*6380*/  BAR.SYNC.DEFER_BLOCKING 0x6, 0xa0 ;  /* 0x0182800000007b1d */ /* 0x000fe20000010000 */
[C---:B------:R-:W-:Y:S01]  /*6390*/  IMAD.SHL.U32 R4, R166.reuse, 0x40, RZ ;  /* 0x00000040a6047824 */ /* 0x040fe200078e00ff */
[----:B------:R-:W-:Y:S01]  /*63a0*/  USHF.R.S32.HI UR52, URZ, 0x1f, UR5 ;  /* 0x0000001fff347899 */ /* 0x000fe20008011405 */
[C---:B------:R-:W-:Y:S01]  /*63b0*/  IMAD.SHL.U32 R165, R166.reuse, 0x8, RZ ;  /* 0x00000008a6a57824 */ /* 0x040fe200078e00ff */
[C---:B------:R-:W-:Y:S01]  /*63c0*/  LOP3.LUT R168, R166.reuse, 0x60, RZ, 0xc0, !PT ;  /* 0x00000060a6a87812 */ /* 0x040fe200078ec0ff */
[----:B------:R-:W-:Y:S01]  /*63d0*/  IMAD.U32 R69, R166, 0x10000, RZ ;  /* 0x00010000a6457824 */ /* 0x000fe200078e00ff */
[----:B------:R-:W-:-:S02]  /*63e0*/  UMOV UR49, 0x400 ;  /* 0x0000040000317882 */ /* 0x000fc40000000000 */
[----:B------:R-:W2:Y:S01]  /*63f0*/  LDC.64 R154, c[0x0][0x9b0] ;  /* 0x00026c00ff9a7b82 */ /* 0x000ea20000000a00 */
[----:B------:R-:W3:Y:S01]  /*6400*/  LDCU.64 UR6, c[0x0][0x990] ;  /* 0x00013200ff0677ac */ /* 0x000ee20008000a00 */
[----:B------:R-:W-:Y:S01]  /*6410*/  LOP3.LUT R6, R4, 0x180, RZ, 0xc0, !PT ;  /* 0x0000018004067812 */ /* 0x000fe200078ec0ff */
[----:B------:R-:W-:Y:S01]  /*6420*/  IMAD.MOV.U32 R68, RZ, RZ, RZ ;  /* 0x000000ffff447224 */ /* 0x000fe200078e00ff */
[----:B------:R-:W-:Y:S01]  /*6430*/  LOP3.LUT R167, R166, 0x2, RZ, 0xc0, !PT ;  /* 0x00000002a6a77812 */ /* 0x000fe200078ec0ff */
[----:B------:R-:W-:Y:S01]  /*6440*/  ULEA.HI UR52, UR52, UR5, URZ, 0x7 ;  /* 0x0000000534347291 */ /* 0x000fe2000f8f38ff */
[----:B------:R-:W-:Y:S01]  /*6450*/  LOP3.LUT R165, R6, 0x30, R165, 0xf8, !PT ;  /* 0x0000003006a57812 */ /* 0x000fe200078ef8a5 */
[----:B------:R-:W-:Y:S01]  /*6460*/  IMAD.MOV.U32 R164, RZ, RZ, RZ ;  /* 0x000000ffffa47224 */ /* 0x000fe200078e00ff */
[----:B------:R-:W4:Y:S01]  /*6470*/  LDC.64 R152, c[0x0][0x9a8] ;  /* 0x00026a00ff987b82 */ /* 0x000f220000000a00 */
[----:B------:R-:W-:Y:S02]  /*6480*/  LOP3.LUT R166, R166, 0x4, RZ, 0xc0, !PT ;  /* 0x00000004a6a67812 */ /* 0x000fe400078ec0ff */
[----:B------:R-:W-:-:S02]  /*6490*/  CS2R R162, SRZ ;  /* 0x0000000000a27805 */ /* 0x000fc4000001ff00 */
[----:B------:R-:W-:Y:S01]  /*64a0*/  LOP3.LUT R165, R165, 0x1e40, R4, 0xf8, !PT ;  /* 0x00001e40a5a57812 */ /* 0x000fe200078ef804 */
[----:B------:R-:W-:Y:S01]  /*64b0*/  IMAD.MOV.U32 R161, RZ, RZ, RZ ;  /* 0x000000ffffa17224 */ /* 0x000fe200078e00ff */
[----:B------:R-:W-:Y:S01]  /*64c0*/  LOP3.LUT R69, R69, 0x600000, RZ, 0xc0, !PT ;  /* 0x0060000045457812 */ /* 0x000fe200078ec0ff */
[----:B------:R-:W-:Y:S01]  /*64d0*/  IMAD.MOV R175, RZ, RZ, -R167 ;  /* 0x000000ffffaf7224 */ /* 0x000fe200078e0aa7 */
[----:B------:R-:W-:Y:S01]  /*64e0*/  IADD3 R176, PT, PT, -R166, 0x2, RZ ;  /* 0x00000002a6b07810 */ /* 0x000fe20007ffe1ff */
[----:B-1----:R-:W-:Y:S01]  /*64f0*/  ULEA UR49, UR4, UR49, 0x18 ;  /* 0x0000003104317291 */ /* 0x002fe2000f8ec0ff */
[----:B------:R-:W-:Y:S01]  /*6500*/  IMAD.MOV R174, RZ, RZ, -R166 ;  /* 0x000000ffffae7224 */ /* 0x000fe200078e0aa6 */
[----:B------:R-:W1:Y:S01]  /*6510*/  LDCU UR61, c[0x0][0x370] ;  /* 0x00006e00ff3d77ac */ /* 0x000e620008000800 */
[----:B---3--:R-:W-:Y:S01]  /*6520*/  IMAD.U32 R172, RZ, RZ, UR6 ;  /* 0x00000006ffac7e24 */ /* 0x008fe2000f8e00ff */
[----:B------:R-:W-:Y:S01]  /*6530*/  MOV R171, UR7 ;  /* 0x0000000700ab7c02 */ /* 0x000fe20008000f00 */
[----:B------:R-:W-:Y:S01]  /*6540*/  UIADD3 UR4, UPT, UPT, UR49, 0x4400, URZ ;  /* 0x0000440031047890 */ /* 0x000fe2000fffe0ff */
[----:B------:R-:W-:Y:S01]  /*6550*/  IADD3 R177, PT, PT, R165, UR49, RZ ;  /* 0x00000031a5b17c10 */ /* 0x000fe2000fffe0ff */
[----:B------:R-:W-:-:S02]  /*6560*/  UIADD3 UR5, UPT, UPT, UR49, 0x400, URZ ;  /* 0x0000040031057890 */ /* 0x000fc4000fffe0ff */
[----:B------:R-:W3:Y:S01]  /*6570*/  LDS R2, [UR49+0x200] ;  /* 0x00020031ff027984 */ /* 0x000ee20008000800 */
[----:B------:R-:W1:Y:S01]  /*6580*/  LDCU UR48, c[0x0][0xc0c] ;  /* 0x00018180ff3077ac */ /* 0x000e620008000800 */
[----:B------:R-:W-:Y:S01]  /*6590*/  MOV R178, UR4 ;  /* 0x0000000400b27c02 */ /* 0x000fe20008000f00 */
[----:B------:R-:W-:Y:S01]  /*65a0*/  VIADD R177, R177, 0x400 ;  /* 0x00000400b1b17836 */ /* 0x000fe20000000000 */
[----:B------:R-:W1:Y:S01]  /*65b0*/  LDCU UR38, c[0x0][0xc30] ;  /* 0x00018600ff2677ac */ /* 0x000e620008000800 */
[----:B------:R-:W-:Y:S01]  /*65c0*/  IMAD.U32 R179, RZ, RZ, UR5 ;  /* 0x00000005ffb37e24 */ /* 0x000fe2000f8e00ff */
[----:B------:R-:W1:Y:S01]  /*65d0*/  LDCU UR63, c[0x0][0x38c] ;  /* 0x00007180ff3f77ac */ /* 0x000e620008000800 */
[----:B------:R-:W1:Y:S01]  /*65e0*/  LDCU.64 UR54, c[0x0][0x988] ;  /* 0x00013100ff3677ac */ /* 0x000e620008000a00 */
[----:B------:R-:W1:Y:S01]  /*65f0*/  LDCU.64 UR46, c[0x0][0xc28] ;  /* 0x00018500ff2e77ac */ /* 0x000e620008000a00 */
[----:B------:R-:W1:Y:S01]  /*6600*/  LDCU.128 UR56, c[0x0][0xc10] ;  /* 0x00018200ff3877ac */ /* 0x000e620008000c00 */
[----:B------:R-:W1:Y:S01]  /*6610*/  LDCU UR60, c[0x0][0x374] ;  /* 0x00006e80ff3c77ac */ /* 0x000e620008000800 */
[----:B------:R-:W-:Y:S01]  /*6620*/  USHF.R.S32.HI UR52, URZ, 0x7, UR52 ;  /* 0x00000007ff347899 */ /* 0x000fe20008011434 */
[C---:B---3--:R-:W-:Y:S01]  /*6630*/  VIADD R3, R2.reuse, 0x80 ;  /* 0x0000008002037836 */ /* 0x048fe20000000000 */
[----:B------:R-:W-:-:S04]  /*6640*/  LOP3.LUT R2, R2, 0xffff, RZ, 0xc0, !PT ;  /* 0x0000ffff02027812 */ /* 0x000fc800078ec0ff */
[----:B------:R-:W-:-:S05]  /*6650*/  LOP3.LUT R3, R3, 0xffff, RZ, 0xc0, !PT ;  /* 0x0000ffff03037812 */ /* 0x000fca00078ec0ff */
[----:B-12-4-:R3:W-:Y:S02]  /*6660*/  STL.64 [R1], R2 ;  /* 0x0000000201007387 */ /* 0x0167e40000100a00 */
.L_x_118:
[----:B---3--:R-:W-:Y:S04]  /*6670*/  SHF.L.U32 R3, R163, 0x1f, RZ ;  /* 0x0000001fa3037819 */ /* 0x008fe800000006ff */
[----:B-1----:R-:W1:Y:S02]  /*6680*/  SYNCS.PHASECHK.TRANS64.TRYWAIT P0, [UR49+0x1b0], R3 ;  /* 0x0001b003ff0075a7 */ /* 0x002e640008001131 */
[----:B-1----:R-:W-:Y:S05]  /*6690*/  @!P0 BRA `(.L_x_92) ;  /* 0x0000004c00a48947 */ /* 0x002fea0003800000 */
.L_x_192:
[----:B------:R-:W2:Y:S01]  /*66a0*/  LDS.128 R4, [UR49+0x1f0] ;  /* 0x0001f031ff047984 */ /* 0x000ea20008000c00 */
[----:B------:R-:W-:Y:S02]  /*66b0*/  UIADD3 UR4, UPT, UPT, UR49, 0x1b8, URZ ;  /* 0x000001b831047890 */ /* 0x000fe4000fffe0ff */
[----:B------:R-:W-:Y:S02]  /*66c0*/  UISETP.GE.AND UP0, UPT, UR39, 0x1, UPT ;  /* 0x000000012700788c */ /* 0x000fe4000bf06270 */
[----:B------:R-:W-:Y:S01]  /*66d0*/  UPRMT UR4, URZ, 0x654, UR4 ;  /* 0x00000654ff047896 */ /* 0x000fe20008000004 */
        /* <DEDUP_REMOVED lines=10> */
[----:B------:R-:W-:Y:S01]  /*6780*/  PLOP3.LUT P0, PT, PT, PT, UP1, 0x80, 0x8 ;  /* 0x000000000008781c */ /* 0x000fe20003f0f018 */
[----:B------:R-:W-:Y:S11]  /*6790*/  UP2UR UR53, UPR, URZ, 0x2 ;  /* 0x00000002ff357883 */ /* 0x000ff60008000000 */
[----:B------:R-:W-:Y:S01]  /*67a0*/  @!UPT UIADD3 URZ, UPT, UPT, URZ, URZ, URZ ;  /* 0x000000fffffff290 */ /* 0x000fe2000fffe0ff */
[----:B------:R-:W-:Y:S02]  /*67b0*/  @P0 MOV R2, R4 ;  /* 0x0000000400020202 */ /* 0x000fe40000000f00 */
[----:B-1----:R-:W-:Y:S02]  /*67c0*/  @P0 LOP3.LUT R0, R5, 0xffff, RZ, 0xc0, !PT ;  /* 0x0000ffff05000812 */ /* 0x002fe400078ec0ff */
[----:B------:R-:W-:Y:S02]  /*67d0*/  @P0 R2UR UR6, R2 ;  /* 0x00000000020602ca */ /* 0x000fe400000e0000 */
[----:B------:R-:W-:Y:S01]  /*67e0*/  @P0 R2UR UR5, R0 ;  /* 0x00000000000502ca */ /* 0x000fe200000e0000 */
[----:B------:R-:W-:Y:S05]  /*67f0*/  IMAD.U32 R0, RZ, RZ, UR52 ;  /* 0x00000034ff007e24 */ /* 0x000fea000f8e00ff */
[----:B------:R-:W-:Y:S05]  /*6800*/  IABS R2, R0 ;  /* 0x0000000000027213 */ /* 0x000fea0000000000 */
[----:B------:R-:W-:Y:S02]  /*6810*/  @UP1 UMOV UR37, UR6 ;  /* 0x0000000600251c82 */ /* 0x000fe40008000000 */
[----:B------:R-:W-:Y:S01]  /*6820*/  @UP1 UMOV UR36, UR5 ;  /* 0x0000000500241c82 */ /* 0x000fe20008000000 */
[----:B------:R-:W-:Y:S05]  /*6830*/  BRA.U !UP0, `(.L_x_93) ;  /* 0x0000000108cc7547 */ /* 0x000fea000b800000 */
[----:B------:R-:W1:Y:S01]  /*6840*/  LDCU UR9, c[0x0][0xc20] ;  /* 0x00018400ff0977ac */ /* 0x000e620008000800 */
[----:B------:R-:W-:Y:S02]  /*6850*/  UIMAD.WIDE.U32 UR4, UR60, UR59, URZ ;  /* 0x0000003b3c0472a5 */ /* 0x000fe4000f8e00ff */
[----:B------:R-:W-:Y:S02]  /*6860*/  UIMAD.WIDE.U32 UR6, UR61, UR56, URZ ;  /* 0x000000383d0672a5 */ /* 0x000fe4000f8e00ff */
[----:B------:R-:W-:Y:S02]  /*6870*/  UIMAD.WIDE.U32 UR10, UR36, UR59, URZ ;  /* 0x0000003b240a72a5 */ /* 0x000fe4000f8e00ff */
[----:B------:R-:W-:Y:S02]  /*6880*/  UISETP.NE.AND UP0, UPT, UR58, 0x1, UPT ;  /* 0x000000013a00788c */ /* 0x000fe4000bf05270 */
[----:B------:R-:W-:Y:S02]  /*6890*/  UISETP.NE.AND UP1, UPT, UR48, 0x1, UPT ;  /* 0x000000013000788c */ /* 0x000fe4000bf25270 */
[----:B------:R-:W-:Y:S02]  /*68a0*/  UISETP.NE.AND UP2, UPT, UR39, 0x1, UPT ;  /* 0x000000012700788c */ /* 0x000fe4000bf45270 */
[----:B------:R-:W-:Y:S01]  /*68b0*/  UIMAD.WIDE.U32 UR12, UR37, UR56, URZ ;  /* 0x00000038250c72a5 */ /* 0x000fe2000f8e00ff */
[----:B------:R-:W-:Y:S01]  /*68c0*/  UMOV UR4, UR5 ;  /* 0x0000000500047c82 */ /* 0x000fe20008000000 */
[----:B------:R-:W-:Y:S01]  /*68d0*/  UMOV UR6, UR11 ;  /* 0x0000000b00067c82 */ /* 0x000fe20008000000 */
[----:B-1----:R-:W-:Y:S03]  /*68e0*/  USHF.R.U32.HI UR8, URZ, UR9, UR4 ;  /* 0x00000009ff087299 */ /* 0x002fe60008011604 */
[----:B------:R-:W-:Y:S02]  /*68f0*/  UMOV UR4, UR7 ;  /* 0x0000000700047c82 */ /* 0x000fe40008000000 */
[----:B------:R-:W-:Y:S02]  /*6900*/  USHF.R.U32.HI UR5, URZ, UR57, UR4 ;  /* 0x00000039ff057299 */ /* 0x000fe40008011604 */
[----:B------:R-:W-:Y:S02]  /*6910*/  USEL UR4, UR60, UR8, !UP0 ;  /* 0x000000083c047287 */ /* 0x000fe4000c000000 */
[----:B------:R-:W-:Y:S02]  /*6920*/  USHF.R.U32.HI UR8, URZ, UR9, UR6 ;  /* 0x00000009ff087299 */ /* 0x000fe40008011606 */
[----:B------:R-:W-:Y:S02]  /*6930*/  UIMAD.WIDE.U32 UR6, UR4, UR46, URZ ;  /* 0x0000002e040672a5 */ /* 0x000fe4000f8e00ff */
[----:B------:R-:W-:Y:S02]  /*6940*/  USEL UR9, UR61, UR5, !UP1 ;  /* 0x000000053d097287 */ /* 0x000fe4000c800000 */
[----:B------:R-:W-:Y:S02]  /*6950*/  USEL UR8, UR36, UR8, !UP0 ;  /* 0x0000000824087287 */ /* 0x000fe4000c000000 */
[----:B------:R-:W-:Y:S01]  /*6960*/  UIMAD.WIDE.U32 UR10, UR9, UR46, URZ ;  /* 0x0000002e090a72a5 */ /* 0x000fe2000f8e00ff */
[----:B------:R-:W-:Y:S01]  /*6970*/  UMOV UR6, UR7 ;  /* 0x0000000700067c82 */ /* 0x000fe20008000000 */
[----:B------:R-:W-:Y:S01]  /*6980*/  UMOV UR5, UR13 ;  /* 0x0000000d00057c82 */ /* 0x000fe20008000000 */
[----:B------:R-:W-:Y:S02]  /*6990*/  @UP2 USHF.R.U32.HI UR4, URZ, UR47, UR6 ;  /* 0x0000002fff042299 */ /* 0x000fe40008011606 */
[----:B------:R-:W-:Y:S02]  /*69a0*/  USHF.R.U32.HI UR5, URZ, UR57, UR5 ;  /* 0x00000039ff057299 */ /* 0x000fe40008011605 */
[----:B------:R-:W-:Y:S02]  /*69b0*/  UIMAD UR4, UR39, UR4, URZ ;  /* 0x00000004270472a4 */ /* 0x000fe4000f8e02ff */
[----:B------:R-:W-:Y:S02]  /*69c0*/  USEL UR5, UR37, UR5, !UP1 ;  /* 0x0000000525057287 */ /* 0x000fe4000c800000 */
[----:B------:R-:W-:Y:S01]  /*69d0*/  UISETP.GE.AND UP0, UPT, UR8, UR4, UPT ;  /* 0x000000040800728c */ /* 0x000fe2000bf06270 */
[----:B------:R-:W-:Y:S01]  /*69e0*/  UMOV UR6, UR11 ;  /* 0x0000000b00067c82 */ /* 0x000fe20008000000 */
[----:B------:R-:W-:Y:S02]  /*69f0*/  UIMAD.WIDE.U32 UR10, UR8, UR46, URZ ;  /* 0x0000002e080a72a5 */ /* 0x000fe4000f8e00ff */
[----:B------:R-:W-:Y:S04]  /*6a00*/  @UP2 USHF.R.U32.HI UR9, URZ, UR47, UR6 ;  /* 0x0000002fff092299 */ /* 0x000fe80008011606 */
[----:B------:R-:W-:Y:S01]  /*6a10*/  UIMAD UR6, UR39, UR9, URZ ;  /* 0x00000009270672a4 */ /* 0x000fe2000f8e02ff */
[----:B------:R-:W-:Y:S03]  /*6a20*/  UMOV UR4, UR11 ;  /* 0x0000000b00047c82 */ /* 0x000fe60008000000 */
[----:B------:R-:W-:Y:S02]  /*6a30*/  UISETP.GE.OR UP0, UPT, UR5, UR6, UP0 ;  /* 0x000000060500728c */ /* 0x000fe40008706670 */
[----:B------:R-:W-:Y:S02]  /*6a40*/  USHF.R.U32.HI UR4, URZ, UR47, UR4 ;  /* 0x0000002fff047299 */ /* 0x000fe40008011604 */
[----:B------:R-:W-:Y:S02]  /*6a50*/  UIMAD.WIDE.U32 UR6, UR5, UR46, URZ ;  /* 0x0000002e050672a5 */ /* 0x000fe4000f8e00ff */
[----:B------:R-:W-:Y:S02]  /*6a60*/  USEL UR11, UR8, UR4, !UP2 ;  /* 0x00000004080b7287 */ /* 0x000fe4000d000000 */
[----:B------:R-:W-:Y:S02]  /*6a70*/  UIADD3 UR6, UPT, UPT, -UR5, URZ, URZ ;  /* 0x000000ff05067290 */ /* 0x000fe4000fffe1ff */
[----:B------:R-:W-:Y:S02]  /*6a80*/  UIADD3 UR10, UPT, UPT, -UR11, URZ, URZ ;  /* 0x000000ff0b0a7290 */ /* 0x000fe4000fffe1ff */
[----:B------:R-:W-:Y:S02]  /*6a90*/  UIMAD UR6, UR48, UR6, UR37 ;  /* 0x00000006300672a4 */ /* 0x000fe4000f8e0225 */
[----:B------:R-:W-:Y:S01]  /*6aa0*/  UIMAD UR10, UR39, UR10, UR8 ;  /* 0x0000000a270a72a4 */ /* 0x000fe2000f8e0208 */
[----:B------:R-:W-:Y:S01]  /*6ab0*/  @!UP0 UMOV UR4, UR7 ;  /* 0x0000000700048c82 */ /* 0x000fe20008000000 */
[----:B------:R-:W-:Y:S02]  /*6ac0*/  UIADD3 UR7, UPT, UPT, -UR8, URZ, URZ ;  /* 0x000000ff08077290 */ /* 0x000fe4000fffe1ff */
[----:B------:R-:W-:Y:S04]  /*6ad0*/  @!UP0 USHF.R.U32.HI UR4, URZ, UR47, UR4 ;  /* 0x0000002fff048299 */ /* 0x000fe80008011604 */
[----:B------:R-:W-:Y:S04]  /*6ae0*/  @!UP0 USEL UR4, UR5, UR4, !UP2 ;  /* 0x0000000405048287 */ /* 0x000fe8000d000000 */
[----:B------:R-:W-:Y:S02]  /*6af0*/  @!UP0 UIMAD UR9, UR9, UR10, UR4 ;  /* 0x0000000a090982a4 */ /* 0x000fe4000f8e0204 */
[----:B------:R-:W-:Y:S02]  /*6b00*/  @!UP0 UIADD3 UR10, UPT, UPT, UR11, -UR4, URZ ;  /* 0x800000040b0a8290 */ /* 0x000fe4000fffe0ff */
[----:B------:R-:W-:Y:S02]  /*6b10*/  UIMAD UR4, UR58, UR7, UR36 ;  /* 0x000000073a0472a4 */ /* 0x000fe4000f8e0224 */
[----:B------:R-:W-:Y:S03]  /*6b20*/  @!UP0 UIMAD UR8, UR10, UR39, UR5 ;  /* 0x000000270a0882a4 */ /* 0x000fe6000f8e0205 */
[----:B------:R-:W-:Y:S02]  /*6b30*/  @!UP0 UMOV UR5, UR9 ;  /* 0x0000000900058c82 */ /* 0x000fe40008000000 */
[----:B------:R-:W-:Y:S02]  /*6b40*/  UIMAD UR37, UR5, UR48, UR6 ;  /* 0x00000030052572a4 */ /* 0x000fe4000f8e0206 */
[----:B------:R-:W-:Y:S11]  /*6b50*/  UIMAD UR36, UR8, UR58, UR4 ;  /* 0x0000003a082472a4 */ /* 0x000ff6000f8e0204 */
[----:B------:R-:W-:Y:S01]  /*6b60*/  @!UPT UIADD3 URZ, UPT, UPT, URZ, URZ, URZ ;  /* 0x000000fffffff290 */ /* 0x000fe2000fffe0ff */
.L_x_93:
[----:B------:R-:W1:Y:S01]  /*6b70*/  LDCU UR16, c[0x0][0x388] ;  /* 0x00007100ff1077ac */ /* 0x000e620008000800 */
[----:B------:R-:W-:Y:S01]  /*6b80*/  R2UR UR6, R2 ;  /* 0x00000000020672ca */ /* 0x000fe200000e0000 */
[----:B------:R-:W-:Y:S01]  /*6b90*/  IMAD R2, R68, 0x4, R1 ;  /* 0x0000000444027824 */ /* 0x000fe200078e0201 */
[----:B------:R-:W-:Y:S01]  /*6ba0*/  IABS R0, R0 ;  /* 0x0000000000007213 */ /* 0x000fe20000000000 */
[----:B------:R-:W-:Y:S01]  /*6bb0*/  UIADD3 UR11, UPT, UPT, UR49, 0x400, URZ ;  /* 0x00000400310b7890 */ /* 0x000fe2000fffe0ff */
[----:B------:R-:W-:Y:S01]  /*6bc0*/  @P0 SHF.R.U32.HI R4, RZ, 0x10, R5 ;  /* 0x00000010ff040819 */ /* 0x000fe20000011605 */
[----:B------:R-:W-:Y:S02]  /*6bd0*/  USHF.L.U32 UR42, UR28, 0x7, URZ ;  /* 0x000000071c2a7899 */ /* 0x000fe400080006ff */
[----:B------:R-:W5:Y:S01]  /*6be0*/  LDL R2, [R2] ;  /* 0x0000000002027983 */ /* 0x000f620000100800 */
[----:B------:R-:W-:Y:S01]  /*6bf0*/  IMAD.MOV R0, RZ, RZ, -R0 ;  /* 0x000000ffff007224 */ /* 0x000fe200078e0a00 */
[----:B------:R-:W-:Y:S04]  /*6c00*/  @P0 R2UR UR62, R4 ;  /* 0x00000000043e02ca */ /* 0x000fe800000e0000 */
[----:B------:R-:W2:Y:S10]  /*6c10*/  I2F.RP R10, UR6 ;  /* 0x00000006000a7d06 */ /* 0x000eb40008209400 */
[----:B--2---:R-:W2:Y:S01]  /*6c20*/  MUFU.RCP R3, R10 ;  /* 0x0000000a00037308 */ /* 0x004ea20000001000 */
[----:B-1----:R-:W-:Y:S02]  /*6c30*/  IMAD.U32 R8, RZ, RZ, UR16 ;  /* 0x00000010ff087e24 */ /* 0x002fe4000f8e00ff */
[----:B--2---:R-:W-:Y:S07]  /*6c40*/  VIADD R9, R3, 0xffffffe ;  /* 0x0ffffffe03097836 */ /* 0x004fee0000000000 */
[----:B------:R-:W1:Y:S02]  /*6c50*/  F2I.FTZ.U32.TRUNC.NTZ R3, R9 ;  /* 0x0000000900037305 */ /* 0x000e64000021f000 */
[----:B-1----:R-:W-:Y:S02]  /*6c60*/  R2UR UR5, R3 ;  /* 0x00000000030572ca */ /* 0x002fe400000e0000 */
[----:B------:R-:W-:Y:S01]  /*6c70*/  IABS R3, R8 ;  /* 0x0000000800037213 */ /* 0x000fe20000000000 */
[----:B------:R-:W-:Y:S03]  /*6c80*/  IMAD.U32 R8, RZ, RZ, UR23 ;  /* 0x00000017ff087e24 */ /* 0x000fe6000f8e00ff */
[----:B------:R-:W-:Y:S02]  /*6c90*/  R2UR UR7, R3 ;  /* 0x00000000030772ca */ /* 0x000fe400000e0000 */
[----:B------:R-:W-:Y:S04]  /*6ca0*/  IABS R8, R8 ;  /* 0x0000000800087213 */ /* 0x000fe80000000000 */
[----:B------:R-:W-:Y:S01]  /*6cb0*/  R2UR UR9, R8 ;  /* 0x00000000080972ca */ /* 0x000fe200000e0000 */
[----:B------:R-:W-:Y:S04]  /*6cc0*/  UIADD3 UR4, UPT, UPT, URZ, -UR5, URZ ;  /* 0x80000005ff047290 */ /* 0x000fe8000fffe0ff */
[----:B------:R-:W-:Y:S02]  /*6cd0*/  UIMAD UR8, UR4, UR6, URZ ;  /* 0x00000006040872a4 */ /* 0x000fe4000f8e02ff */
[----:B------:R-:W1:Y:S01]  /*6ce0*/  I2F.RP R3, UR7 ;  /* 0x0000000700037d06 */ /* 0x000e620008209400 */
[----:B------:R-:W-:Y:S02]  /*6cf0*/  UMOV UR4, URZ ;  /* 0x000000ff00047c82 */ /* 0x000fe40008000000 */
[----:B------:R-:W-:Y:S02]  /*6d00*/  UIMAD.WIDE.U32 UR4, UR5, UR8, UR4 ;  /* 0x00000008050472a5 */ /* 0x000fe4000f8e0004 */
[----:B------:R-:W-:Y:S05]  /*6d10*/  R2UR UR8, R0 ;  /* 0x00000000000872ca */ /* 0x000fea00000e0000 */
[----:B------:R-:W-:Y:S02]  /*6d20*/  UMOV UR4, UR5 ;  /* 0x0000000500047c82 */ /* 0x000fe40008000000 */
[----:B------:R-:W-:Y:S01]  /*6d30*/  UIMAD.WIDE.U32 UR4, UR4, UR9, URZ ;  /* 0x00000009040472a5 */ /* 0x000fe2000f8e00ff */
[----:B-1----:R-:W1:Y:S06]  /*6d40*/  MUFU.RCP R3, R3 ;  /* 0x0000000300037308 */ /* 0x002e6c0000001000 */
[----:B------:R-:W-:Y:S02]  /*6d50*/  UMOV UR43, UR5 ;  /* 0x00000005002b7c82 */ /* 0x000fe40008000000 */
[----:B------:R-:W-:Y:S04]  /*6d60*/  UIMAD UR4, UR43, UR8, UR9 ;  /* 0x000000082b0472a4 */ /* 0x000fe8000f8e0209 */
[----:B------:R-:W-:Y:S01]  /*6d70*/  UISETP.GT.U32.AND UP0, UPT, UR6, UR4, UPT ;  /* 0x000000040600728c */ /* 0x000fe2000bf04070 */
[----:B-1----:R-:W-:Y:S10]  /*6d80*/  VIADD R8, R3, 0xffffffe ;  /* 0x0ffffffe03087836 */ /* 0x002ff40000000000 */
[----:B------:R-:W-:Y:S01]  /*6d90*/  @!UP0 UIADD3 UR4, UPT, UPT, UR4, -UR6, URZ ;  /* 0x8000000604048290 */ /* 0x000fe2000fffe0ff */
[----:B------:R-:W1:Y:S01]  /*6da0*/  F2I.FTZ.U32.TRUNC.NTZ R0, R8 ;  /* 0x0000000800007305 */ /* 0x000e62000021f000 */
[----:B------:R-:W-:Y:S02]  /*6db0*/  @!UP0 UIADD3 UR43, UPT, UPT, UR43, 0x1, URZ ;  /* 0x000000012b2b8890 */ /* 0x000fe4000fffe0ff */
[----:B------:R-:W-:Y:S02]  /*6dc0*/  UISETP.GE.U32.AND UP2, UPT, UR4, UR6, UPT ;  /* 0x000000060400728c */ /* 0x000fe4000bf46070 */
[----:B------:R-:W-:Y:S02]  /*6dd0*/  ULOP3.LUT UR4, UR23, UR52, URZ, 0x3c, !UPT ;  /* 0x0000003417047292 */ /* 0x000fe4000f8e3cff */
[----:B------:R-:W-:Y:S02]  /*6de0*/  UISETP.NE.AND UP0, UPT, UR52, URZ, UPT ;  /* 0x000000ff3400728c */ /* 0x000fe4000bf05270 */
[----:B------:R-:W-:Y:S05]  /*6df0*/  UISETP.GE.AND UP1, UPT, UR4, URZ, UPT ;  /* 0x000000ff0400728c */ /* 0x000fea000bf26270 */
[----:B------:R-:W-:Y:S01]  /*6e00*/  @UP2 UIADD3 UR43, UPT, UPT, UR43, 0x1, URZ ;  /* 0x000000012b2b2890 */ /* 0x000fe2000fffe0ff */
[----:B-1----:R-:W-:Y:S05]  /*6e10*/  R2UR UR5, R0 ;  /* 0x00000000000572ca */ /* 0x002fea00000e0000 */
[----:B------:R-:W-:Y:S02]  /*6e20*/  @!UP1 UIADD3 UR43, UPT, UPT, -UR43, URZ, URZ ;  /* 0x000000ff2b2b9290 */ /* 0x000fe4000fffe1ff */
[----:B------:R-:W-:Y:S06]  /*6e30*/  @!UP0 ULOP3.LUT UR43, URZ, UR52, URZ, 0x33, !UPT ;  /* 0x00000034ff2b8292 */ /* 0x000fec000f8e33ff */
[----:B------:R-:W-:Y:S01]  /*6e40*/  UIADD3 UR4, UPT, UPT, URZ, -UR5, URZ ;  /* 0x80000005ff047290 */ /* 0x000fe2000fffe0ff */
[----:B------:R-:W-:Y:S03]  /*6e50*/  IMAD.U32 R0, RZ, RZ, UR43 ;  /* 0x0000002bff007e24 */ /* 0x000fe6000f8e00ff */
[----:B------:R-:W-:Y:S02]  /*6e60*/  UIMAD UR6, UR4, UR7, URZ ;  /* 0x00000007040672a4 */ /* 0x000fe4000f8e02ff */
[----:B------:R-:W-:Y:S01]  /*6e70*/  IABS R0, R0 ;  /* 0x0000000000007213 */ /* 0x000fe20000000000 */
[----:B------:R-:W-:Y:S02]  /*6e80*/  UMOV UR4, URZ ;  /* 0x000000ff00047c82 */ /* 0x000fe40008000000 */
[----:B------:R-:W-:Y:S01]  /*6e90*/  UIMAD.WIDE.U32 UR4, UR5, UR6, UR4 ;  /* 0x00000006050472a5 */ /* 0x000fe2000f8e0004 */
[----:B------:R-:W-:Y:S01]  /*6ea0*/  R2UR UR8, R0 ;  /* 0x00000000000872ca */ /* 0x000fe200000e0000 */
[----:B------:R-:W-:Y:S05]  /*6eb0*/  IMAD.U32 R0, RZ, RZ, UR63 ;  /* 0x0000003fff007e24 */ /* 0x000fea000f8e00ff */
[----:B------:R-:W-:Y:S01]  /*6ec0*/  UMOV UR4, UR5 ;  /* 0x0000000500047c82 */ /* 0x000fe20008000000 */
[----:B------:R-:W-:Y:S04]  /*6ed0*/  IABS R9, R0 ;  /* 0x0000000000097213 */ /* 0x000fe80000000000 */
[----:B------:R-:W1:Y:S02]  /*6ee0*/  I2F.RP R0, R9 ;  /* 0x0000000900007306 */ /* 0x000e640000209400 */
[----:B------:R-:W-:Y:S07]  /*6ef0*/  UIMAD.WIDE.U32 UR4, UR4, UR8, URZ ;  /* 0x00000008040472a5 */ /* 0x000fee000f8e00ff */
[----:B------:R-:W-:Y:S02]  /*6f00*/  UMOV UR44, UR5 ;  /* 0x00000005002c7c82 */ /* 0x000fe40008000000 */
[----:B------:R-:W-:Y:S04]  /*6f10*/  UIADD3 UR4, UPT, UPT, -UR44, URZ, URZ ;  /* 0x000000ff2c047290 */ /* 0x000fe8000fffe1ff */
[----:B------:R-:W-:Y:S01]  /*6f20*/  UIMAD UR4, UR7, UR4, UR8 ;  /* 0x00000004070472a4 */ /* 0x000fe2000f8e0208 */
[----:B-1----:R-:W1:Y:S03]  /*6f30*/  MUFU.RCP R0, R0 ;  /* 0x0000000000007308 */ /* 0x002e660000001000 */
[----:B------:R-:W-:Y:S11]  /*6f40*/  UISETP.GT.U32.AND UP0, UPT, UR7, UR4, UPT ;  /* 0x000000040700728c */ /* 0x000ff6000bf04070 */
[----:B------:R-:W-:Y:S02]  /*6f50*/  @!UP0 UIADD3 UR4, UPT, UPT, UR4, -UR7, URZ ;  /* 0x8000000704048290 */ /* 0x000fe4000fffe0ff */
[----:B------:R-:W-:Y:S01]  /*6f60*/  @!UP0 UIADD3 UR44, UPT, UPT, UR44, 0x1, URZ ;  /* 0x000000012c2c8890 */ /* 0x000fe2000fffe0ff */
[----:B-1----:R-:W-:Y:S01]  /*6f70*/  IADD3 R10, PT, PT, R0, 0xffffffe, RZ ;  /* 0x0ffffffe000a7810 */ /* 0x002fe20007ffe0ff */
[----:B------:R-:W-:Y:S02]  /*6f80*/  UISETP.GE.U32.AND UP1, UPT, UR4, UR7, UPT ;  /* 0x000000070400728c */ /* 0x000fe4000bf26070 */
[----:B------:R-:W-:Y:S01]  /*6f90*/  ULOP3.LUT UR4, UR43, UR16, URZ, 0x3c, !UPT ;  /* 0x000000102b047292 */ /* 0x000fe2000f8e3cff */
[----:B------:R-:W1:Y:S03]  /*6fa0*/  F2I.FTZ.U32.TRUNC.NTZ R11, R10 ;  /* 0x0000000a000b7305 */ /* 0x000e66000021f000 */
[----:B------:R-:W-:Y:S05]  /*6fb0*/  UISETP.GE.AND UP0, UPT, UR4, URZ, UPT ;  /* 0x000000ff0400728c */ /* 0x000fea000bf06270 */
[----:B------:R-:W-:Y:S02]  /*6fc0*/  @UP1 UIADD3 UR44, UPT, UPT, UR44, 0x1, URZ ;  /* 0x000000012c2c1890 */ /* 0x000fe4000fffe0ff */
[----:B------:R-:W-:Y:S04]  /*6fd0*/  UISETP.NE.AND UP1, UPT, UR16, URZ, UPT ;  /* 0x000000ff1000728c */ /* 0x000fe8000bf25270 */
[----:B------:R-:W-:Y:S01]  /*6fe0*/  @!UP0 UIADD3 UR44, UPT, UPT, -UR44, URZ, URZ ;  /* 0x000000ff2c2c8290 */ /* 0x000fe2000fffe1ff */
[--C-:B-1----:R-:W-:Y:S02]  /*6ff0*/  IMAD.MOV R8, RZ, RZ, -R11.reuse ;  /* 0x000000ffff087224 */ /* 0x102fe400078e0a0b */
[----:B------:R-:W-:Y:S02]  /*7000*/  IMAD.MOV.U32 R10, RZ, RZ, RZ ;  /* 0x000000ffff0a7224 */ /* 0x000fe400078e00ff */
[----:B------:R-:W-:Y:S02]  /*7010*/  IMAD R3, R8, R9, RZ ;  /* 0x0000000908037224 */ /* 0x000fe400078e02ff */
[----:B------:R-:W-:Y:S02]  /*7020*/  @!UP1 ULOP3.LUT UR44, URZ, UR16, URZ, 0x33, !UPT ;  /* 0x00000010ff2c9292 */ /* 0x000fe4000f8e33ff */
[----:B------:R-:W-:Y:S01]  /*7030*/  UISETP.NE.AND UP1, UPT, UR38, 0x1, UPT ;  /* 0x000000012600788c */ /* 0x000fe2000bf25270 */
[----:B------:R-:W-:Y:S04]  /*7040*/  IMAD.HI.U32 R11, R11, R3, R10 ;  /* 0x000000030b0b7227 */ /* 0x000fe800078e000a */
[----:B------:R-:W-:Y:S05]  /*7050*/  IMAD.U32 R0, RZ, RZ, UR44 ;  /* 0x0000002cff007e24 */ /* 0x000fea000f8e00ff */
[----:B------:R-:W-:Y:S01]  /*7060*/  IABS R0, R0 ;  /* 0x0000000000007213 */ /* 0x000fe20000000000 */
[----:B------:R-:W1:Y:S04]  /*7070*/  @!UP1 LDCU.128 UR12, c[0x0][0xc10] ;  /* 0x00018200ff0c97ac */ /* 0x000e680008000c00 */
[----:B------:R-:W-:Y:S01]  /*7080*/  IMAD.HI.U32 R11, R11, R0, RZ ;  /* 0x000000000b0b7227 */ /* 0x000fe200078e00ff */
[----:B------:R-:W2:Y:S03]  /*7090*/  @!UP1 LDCU UR10, c[0x0][0xc20] ;  /* 0x00018400ff0a97ac */ /* 0x000ea60008000800 */
[----:B------:R-:W-:Y:S01]  /*70a0*/  IMAD.MOV R3, RZ, RZ, -R11 ;  /* 0x000000ffff037224 */ /* 0x000fe200078e0a0b */
[----:B------:R-:W3:Y:S03]  /*70b0*/  @!UP1 LDCU UR5, c[0x0][0xc0c] ;  /* 0x00018180ff0597ac */ /* 0x000ee60008000800 */
[C---:B------:R-:W-:Y:S01]  /*70c0*/  IMAD R0, R9.reuse, R3, R0 ;  /* 0x0000000309007224 */ /* 0x040fe200078e0200 */
[----:B-1----:R-:W-:Y:S04]  /*70d0*/  UIMAD.WIDE.U32 UR6, UR36, UR15, URZ ;  /* 0x0000000f240672a5 */ /* 0x002fe8000f8e00ff */
[----:B------:R-:W-:Y:S01]  /*70e0*/  ISETP.GT.U32.AND P1, PT, R9, R0, PT ;  /* 0x000000000900720c */ /* 0x000fe20003f24070 */
[----:B------:R-:W-:Y:S02]  /*70f0*/  UIMAD.WIDE.U32 UR8, UR37, UR12, URZ ;  /* 0x0000000c250872a5 */ /* 0x000fe4000f8e00ff */
[----:B------:R-:W-:Y:S02]  /*7100*/  @!UP1 UISETP.NE.AND UP0, UPT, UR14, 0x1, UPT ;  /* 0x000000010e00988c */ /* 0x000fe4000bf05270 */
[----:B------:R-:W-:Y:S01]  /*7110*/  ULOP3.LUT UR8, UR44, UR63, URZ, 0x3c, !UPT ;  /* 0x0000003f2c087292 */ /* 0x000fe2000f8e3cff */
[----:B------:R-:W-:Y:S02]  /*7120*/  @!UP1 UMOV UR6, UR7 ;  /* 0x0000000700069c82 */ /* 0x000fe40008000000 */
[----:B------:R-:W-:Y:S01]  /*7130*/  @!UP1 UMOV UR4, UR9 ;  /* 0x0000000900049c82 */ /* 0x000fe20008000000 */
[----:B--2---:R-:W-:Y:S02]  /*7140*/  @!UP1 USHF.R.U32.HI UR6, URZ, UR10, UR6 ;  /* 0x0000000aff069299 */ /* 0x004fe40008011606 */
[----:B---3--:R-:W-:Y:S02]  /*7150*/  @!UP1 UISETP.NE.AND UP2, UPT, UR5, 0x1, UPT ;  /* 0x000000010500988c */ /* 0x008fe4000bf45270 */
[----:B------:R-:W-:Y:S01]  /*7160*/  @!UP1 USEL UR6, UR36, UR6, !UP0 ;  /* 0x0000000624069287 */ /* 0x000fe2000c000000 */
[-C--:B------:R-:W-:Y:S01]  /*7170*/  @!P1 IADD3 R0, PT, PT, R0, -R9.reuse, RZ ;  /* 0x8000000900009210 */ /* 0x080fe20007ffe0ff */
[----:B------:R-:W-:Y:S01]  /*7180*/  UISETP.GE.AND UP0, UPT, UR8, URZ, UPT ;  /* 0x000000ff0800728c */ /* 0x000fe2000bf06270 */
[----:B------:R-:W-:Y:S01]  /*7190*/  @!P1 VIADD R11, R11, 0x1 ;  /* 0x000000010b0b9836 */ /* 0x000fe20000000000 */
[----:B------:R-:W-:Y:S01]  /*71a0*/  @!UP1 USHF.R.U32.HI UR4, URZ, UR13, UR4 ;  /* 0x0000000dff049299 */ /* 0x000fe20008011604 */
[----:B------:R-:W-:Y:S03]  /*71b0*/  ISETP.GE.U32.AND P2, PT, R0, R9, PT ;  /* 0x000000090000720c */ /* 0x000fe60003f46070 */
[----:B------:R-:W-:Y:S02]  /*71c0*/  @!UP1 USEL UR7, UR37, UR4, !UP2 ;  /* 0x0000000425079287 */ /* 0x000fe4000d000000 */
[----:B------:R-:W-:Y:S02]  /*71d0*/  UISETP.NE.AND UP2, UPT, UR63, URZ, UPT ;  /* 0x000000ff3f00728c */ /* 0x000fe4000bf45270 */
[----:B------:R-:W-:Y:S02]  /*71e0*/  @!UP1 UIADD3 UR4, UPT, UPT, -UR7, UR6, URZ ;  /* 0x0000000607049290 */ /* 0x000fe4000fffe1ff */
[----:B------:R-:W-:Y:S02]  /*71f0*/  @!UP1 UIADD3 UR6, UPT, UPT, UR7, -UR6, URZ ;  /* 0x8000000607069290 */ /* 0x000fe4000fffe0ff */
[----:B------:R-:W-:Y:S02]  /*7200*/  @!UP1 UIMAD UR37, UR4, UR5, UR37 ;  /* 0x00000005042592a4 */ /* 0x000fe4000f8e0225 */
[----:B------:R-:W-:Y:S01]  /*7210*/  UIADD3 UR4, UPT, UPT, -UR43, URZ, URZ ;  /* 0x000000ff2b047290 */ /* 0x000fe2000fffe1ff */
[----:B------:R-:W-:Y:S01]  /*7220*/  @P2 VIADD R11, R11, 0x1 ;  /* 0x000000010b0b2836 */ /* 0x000fe20000000000 */
[----:B------:R-:W-:Y:S02]  /*7230*/  @!UP1 UIMAD UR36, UR6, UR14, UR36 ;  /* 0x0000000e062492a4 */ /* 0x000fe4000f8e0224 */
[----:B------:R-:W-:Y:S02]  /*7240*/  UIMAD UR5, UR52, UR4, UR23 ;  /* 0x00000004340572a4 */ /* 0x000fe4000f8e0217 */
[----:B------:R-:W-:Y:S01]  /*7250*/  UIADD3 UR4, UPT, UPT, -UR44, URZ, URZ ;  /* 0x000000ff2c047290 */ /* 0x000fe2000fffe1ff */
[----:B------:R-:W-:Y:S01]  /*7260*/  R2UR UR45, R11 ;  /* 0x000000000b2d72ca */ /* 0x000fe200000e0000 */
[----:B------:R-:W-:Y:S02]  /*7270*/  USHF.L.U32 UR50, UR5, 0x7, URZ ;  /* 0x0000000705327899 */ /* 0x000fe400080006ff */
[----:B------:R-:W-:Y:S10]  /*7280*/  UIMAD UR43, UR16, UR4, UR43 ;  /* 0x00000004102b72a4 */ /* 0x000ff4000f8e022b */
[----:B------:R-:W-:Y:S02]  /*7290*/  @!UP0 UIADD3 UR45, UPT, UPT, -UR45, URZ, URZ ;  /* 0x000000ff2d2d8290 */ /* 0x000fe4000fffe1ff */
[----:B------:R-:W-:Y:S02]  /*72a0*/  ULOP3.LUT UP0, URZ, UR11, 0x1b0, URZ, 0xc0, !UPT ;  /* 0x000001b00bff7892 */ /* 0x000fe4000f80c0ff */
[----:B------:R-:W-:Y:S04]  /*72b0*/  @!UP2 ULOP3.LUT UR45, URZ, UR63, URZ, 0x33, !UPT ;  /* 0x0000003fff2da292 */ /* 0x000fe8000f8e33ff */
[----:B------:R-:W-:Y:S04]  /*72c0*/  UIADD3 UR6, UPT, UPT, -UR45, URZ, URZ ;  /* 0x000000ff2d067290 */ /* 0x000fe8000fffe1ff */
[----:B------:R-:W-:Y:S01]  /*72d0*/  UIMAD UR44, UR63, UR6, UR44 ;  /* 0x000000063f2c72a4 */ /* 0x000fe2000f8e022c */
[----:B------:R-:W-:Y:S11]  /*72e0*/  BRA.U !UP0, `(.L_x_94) ;  /* 0x0000000108407547 */ /* 0x000ff6000b800000 */
[----:B------:R-:W1:Y:S01]  /*72f0*/  LDCU.64 UR8, c[0x4][0x80] ;  /* 0x01001000ff0877ac */ /* 0x000e620008000a00 */
[----:B------:R-:W-:Y:S01]  /*7300*/  MOV R15, 0x0 ;  /* 0x00000000000f7802 */ /* 0x000fe20000000f00 */
[----:B------:R-:W-:Y:S02]  /*7310*/  HFMA2 R12, -RZ, RZ, 0, 5.9604644775390625e-08 ;  /* 0x00000001ff0c7431 */ /* 0x000fe400000001ff */
[----:B------:R-:W-:Y:S02]  /*7320*/  IMAD.MOV.U32 R8, RZ, RZ, 0x70 ;  /* 0x00000070ff087424 */ /* 0x000fe400078e00ff */
[----:B------:R-:W-:Y:S01]  /*7330*/  IMAD.MOV.U32 R13, RZ, RZ, RZ ;  /* 0x000000ffff0d7224 */ /* 0x000fe200078e00ff */
[----:B------:R-:W2:Y:S01]  /*7340*/  LDCU.64 UR6, c[0x4][0x88] ;  /* 0x01001100ff0677ac */ /* 0x000ea20008000a00 */
[----:B------:R-:W3:Y:S01]  /*7350*/  LDC.64 R14, c[0x4][R15] ;  /* 0x010000000f0e7b82 */ /* 0x000ee20000000a00 */
[----:B------:R-:W4:Y:S01]  /*7360*/  LDCU.64 UR4, c[0x4][0x8] ;  /* 0x01000100ff0477ac */ /* 0x000f220008000a00 */
[----:B-1----:R-:W-:Y:S01]  /*7370*/  MOV R5, UR9 ;  /* 0x0000000900057c02 */ /* 0x002fe20008000f00 */
[----:B------:R-:W-:Y:S01]  /*7380*/  IMAD.U32 R4, RZ, RZ, UR8 ;  /* 0x00000008ff047e24 */ /* 0x000fe2000f8e00ff */
[----:B--2---:R-:W-:Y:S01]  /*7390*/  MOV R7, UR7 ;  /* 0x0000000700077c02 */ /* 0x004fe20008000f00 */
[----:B------:R-:W-:Y:S01]  /*73a0*/  IMAD.U32 R6, RZ, RZ, UR6 ;  /* 0x00000006ff067e24 */ /* 0x000fe2000f8e00ff */
[----:B----4-:R-:W-:Y:S01]  /*73b0*/  MOV R11, UR5 ;  /* 0x00000005000b7c02 */ /* 0x010fe20008000f00 */
[----:B------:R-:W-:Y:S02]  /*73c0*/  IMAD.U32 R10, RZ, RZ, UR4 ;  /* 0x00000004ff0a7e24 */ /* 0x000fe4000f8e00ff */
[----:B------:R-:W-:Y:S07]  /*73d0*/  LEPC R20, `(.L_x_94) ;  /* 0x000000001014794e */ /* 0x000fee0000000000 */
[----:B---3-5:R-:W-:Y:S05]  /*73e0*/  CALL.ABS.NOINC R14 ;  /* 0x000000000e007343 */ /* 0x028fea0003c00000 */
.L_x_94:
[----:B------:R-:W-:Y:S01]  /*73f0*/  LOP3.LUT P0, RZ, R178, 0x1b0, RZ, 0xc0, !PT ;  /* 0x000001b0b2ff7812 */ /* 0x000fe2000780c0ff */
[----:B------:R-:W-:Y:S11]  /*7400*/  BSSY.RECONVERGENT B6, `(.L_x_95) ;  /* 0x0000013000067945 */ /* 0x000ff60003800200 */
[----:B------:R-:W-:Y:S01]  /*7410*/  @!UPT UIADD3 URZ, UPT, UPT, URZ, URZ, URZ ;  /* 0x000000fffffff290 */ /* 0x000fe2000fffe0ff */
[----:B------:R-:W-:Y:S05]  /*7420*/  @!P0 BRA `(.L_x_96) ;  /* 0x0000000000408947 */ /* 0x000fea0003800000 */
        /* <DEDUP_REMOVED lines=16> */
.L_x_96:
[----:B------:R-:W-:Y:S05]  /*7530*/  BSYNC.RECONVERGENT B6 ;  /* 0x0000000000067941 */ /* 0x000fea0003800200 */
.L_x_95:
[----:B------:R-:W-:Y:S02]  /*7540*/  R2UR UR6, R173 ;  /* 0x00000000ad0672ca */ /* 0x000fe400000e0000 */
[----:B------:R-:W-:Y:S02]  /*7550*/  R2UR UR5, R172 ;  /* 0x00000000ac0572ca */ /* 0x000fe400000e0000 */
[----:B------:R-:W-:Y:S02]  /*7560*/  R2UR UR4, R171 ;  /* 0x00000000ab0472ca */ /* 0x000fe400000e0000 */
[----:B------:R-:W-:Y:S02]  /*7570*/  ISETP.NE.U32.AND P4, PT, R154, RZ, PT ;  /* 0x000000ff9a00720c */ /* 0x000fe40003f85070 */
[----:B------:R-:W-:Y:S02]  /*7580*/  ISETP.NE.U32.AND P2, PT, RZ, UR54, PT ;  /* 0x00000036ff007c0c */ /* 0x000fe4000bf45070 */
[----:B------:R-:W-:Y:S02]  /*7590*/  ISETP.NE.AND.EX P4, PT, R155, RZ, PT, P4 ;  /* 0x000000ff9b00720c */ /* 0x000fe40003f85340 */
[----:B------:R-:W-:Y:S01]  /*75a0*/  ISETP.NE.AND.EX P2, PT, RZ, UR55, PT, P2 ;  /* 0x00000037ff007c0c */ /* 0x000fe2000bf45320 */
[----:B------:R-:W-:Y:S02]  /*75b0*/  UISETP.NE.AND UP2, UPT, UR6, URZ, UPT ;  /* 0x000000ff0600728c */ /* 0x000fe4000bf45270 */
[----:B------:R-:W-:Y:S04]  /*75c0*/  UISETP.NE.U32.AND UP0, UPT, UR5, URZ, UPT ;  /* 0x000000ff0500728c */ /* 0x000fe8000bf05070 */
[----:B------:R-:W-:Y:S01]  /*75d0*/  UISETP.NE.AND.EX UP1, UPT, UR4, URZ, UPT, UP0 ;  /* 0x000000ff0400728c */ /* 0x000fe2000bf25300 */
[----:B------:R-:W-:Y:S01]  /*75e0*/  PLOP3.LUT P1, PT, PT, PT, UP2, 0x80, 0x8 ;  /* 0x000000000008781c */ /* 0x000fe20003f2f028 */
[----:B------:R-:W-:Y:S03]  /*75f0*/  UPLOP3.LUT UP0, UPT, UPT, UPT, UPT, 0x40, 0x4 ;  /* 0x000000000004789c */ /* 0x000fe60003f0e870 */
[----:B------:R-:W-:Y:S06]  /*7600*/  @UP2 UPLOP3.LUT UP0, UPT, UPT, UPT, UP1, 0x80, 0x8 ;  /* 0x000000000008289c */ /* 0x000fec0003f0f010 */
[----:B------:R-:W-:Y:S01]  /*7610*/  PLOP3.LUT P0, PT, PT, PT, UP0, 0x80, 0x8 ;  /* 0x000000000008781c */ /* 0x000fe20003f0f008 */
[----:B------:R-:W-:Y:S01]  /*7620*/  @!UPT UIADD3 URZ, UPT, UPT, URZ, URZ, URZ ;  /* 0x000000fffffff290 */ /* 0x000fe2000fffe0ff */
[----:B------:R-:W-:Y:S11]  /*7630*/  BRA.U !UP1, `(.L_x_97) ;  /* 0x0000000109407547 */ /* 0x000ff6000b800000 */
[----:B------:R-:W-:Y:S01]  /*7640*/  UISETP.NE.U32.AND UP0, UPT, UR54, URZ, UPT ;  /* 0x000000ff3600728c */ /* 0x000fe2000bf05070 */
[----:B------:R-:W-:Y:S01]  /*7650*/  R2UR UR6, R172 ;  /* 0x00000000ac0672ca */ /* 0x000fe200000e0000 */
[----:B------:R-:W1:Y:S01]  /*7660*/  LDCU.64 UR8, c[0x0][0x358] ;  /* 0x00006b00ff0877ac */ /* 0x000e620008000a00 */
[----:B------:R-:W-:Y:S02]  /*7670*/  HFMA2 R169, -RZ, RZ, 0, 5.9604644775390625e-08 ;  /* 0x00000001ffa97431 */ /* 0x000fe400000001ff */
[----:B------:R-:W-:Y:S01]  /*7680*/  IMAD.MOV.U32 R0, RZ, RZ, 0x1 ;  /* 0x00000001ff007424 */ /* 0x000fe200078e00ff */
[----:B------:R-:W-:Y:S06]  /*7690*/  UISETP.NE.AND.EX UP0, UPT, UR55, URZ, UPT, UP0 ;  /* 0x000000ff3700728c */ /* 0x000fec000bf05300 */
[----:B------:R-:W-:Y:S05]  /*76a0*/  PLOP3.LUT P3, PT, PT, PT, UP0, 0x80, 0x8 ;  /* 0x000000000008781c */ /* 0x000fea0003f6f008 */
[----:B------:R-:W2:Y:S01]  /*76b0*/  @UP0 LDCU.64 UR4, c[0x0][0x988] ;  /* 0x00013100ff0407ac */ /* 0x000ea20008000a00 */
[----:B------:R-:W-:Y:S07]  /*76c0*/  @UP0 UIMAD UR6, UR51, UR6, URZ ;  /* 0x00000006330602a4 */ /* 0x000fee000f8e02ff */
[----:B------:R-:W-:Y:S01]  /*76d0*/  @!P3 PRMT R169, R0, 0x7610, R169 ;  /* 0x0000761000a9b816 */ /* 0x000fe200000000a9 */
[----:B--2---:R-:W-:Y:S06]  /*76e0*/  @UP0 UIMAD.WIDE UR4, UR6, 0x4, UR4 ;  /* 0x00000004060408a5 */ /* 0x004fec000f8e0204 */
[----:B------:R-:W-:Y:S02]  /*76f0*/  IMAD.U32 R4, RZ, RZ, UR4 ;  /* 0x00000004ff047e24 */ /* 0x000fe4000f8e00ff */
[----:B------:R-:W-:Y:S03]  /*7700*/  IMAD.U32 R5, RZ, RZ, UR5 ;  /* 0x00000005ff057e24 */ /* 0x000fe6000f8e00ff */
[----:B------:R-:W2:Y:S02]  /*7710*/  @!UP0 LDCU UR4, c[0x0][0x980] ;  /* 0x00013000ff0487ac */ /* 0x000ea40008000800 */
[----:B-1---5:R1:W5:Y:S02]  /*7720*/  @P3 LDG.E R73, desc[UR8][R4.64] ;  /* 0x0000000804493981 */ /* 0x022364000c1e1900 */
[----:B-12---:R-:W-:Y:S02]  /*7730*/  @!P3 MOV R73, UR4 ;  /* 0x000000040049bc02 */ /* 0x006fe40008000f00 */
.L_x_97:
[----:B------:R-:W-:Y:S05]  /*7740*/  @!P4 BRA `(.L_x_98) ;  /* 0x000000000024c947 */ /* 0x000fea0003800000 */
[----:B------:R-:W-:Y:S01]  /*7750*/  ISETP.NE.U32.AND P3, PT, R152, RZ, PT ;  /* 0x000000ff9800720c */ /* 0x000fe20003f65070 */
[----:B------:R-:W1:Y:S03]  /*7760*/  LDCU.64 UR4, c[0x0][0x358] ;  /* 0x00006b00ff0477ac */ /* 0x000e660008000a00 */
[----:B------:R-:W-:Y:S11]  /*7770*/  ISETP.NE.AND.EX P3, PT, R153, RZ, PT, P3 ;  /* 0x000000ff9900720c */ /* 0x000ff60003f65330 */
[----:B------:R-:W-:Y:S02]  /*7780*/  @!UPT UIADD3 URZ, UPT, UPT, URZ, URZ, URZ ;  /* 0x000000fffffff290 */ /* 0x000fe4000fffe0ff */
[----:B------:R-:W2:Y:S01]  /*7790*/  @P3 LDC.64 R4, c[0x0][0x9a8] ;  /* 0x00026a00ff043b82 */ /* 0x000ea20000000a00 */
[----:B------:R-:W-:Y:S04]  /*77a0*/  @P3 IMAD R0, R154, UR51, RZ ;  /* 0x000000339a003c24 */ /* 0x000fe8000f8e02ff */
[----:B--2---:R-:W-:Y:S05]  /*77b0*/  @P3 IMAD.WIDE R4, R0, 0x4, R4 ;  /* 0x0000000400043825 */ /* 0x004fea00078e0204 */
[----:B-1---5:R1:W5:Y:S02]  /*77c0*/  @P3 LDG.E R70, desc[UR4][R4.64] ;  /* 0x0000000404463981 */ /* 0x022364000c1e1900 */
[----:B-1----:R-:W2:Y:S02]  /*77d0*/  @!P3 LDC R70, c[0x0][0x9a0] ;  /* 0x00026800ff46bb82 */ /* 0x002ea40000000800 */
.L_x_98:
[----:B-----5:R-:W-:Y:S01]  /*77e0*/  FSETP.NEU.AND P4, PT, R73, RZ, PT ;  /* 0x000000ff4900720b */ /* 0x020fe20003f8d000 */
[----:B------:R-:W-:Y:S01]  /*77f0*/  BSSY B1, `(.L_x_99) ;  /* 0x0000047000017945 */ /* 0x000fe20003800000 */
[----:B------:R-:W-:Y:S01]  /*7800*/  SEL R6, RZ, 0xffffffff, P2 ;  /* 0xffffffffff067807 */ /* 0x000fe20001000000 */
[----:B------:R-:W-:Y:S01]  /*7810*/  IMAD.MOV.U32 R188, RZ, RZ, 0x1 ;  /* 0x00000001ffbc7424 */ /* 0x000fe200078e00ff */
[----:B------:R-:W-:Y:S01]  /*7820*/  LOP3.LUT P3, RZ, R169, 0xff, RZ, 0xc0, !PT ;  /* 0x000000ffa9ff7812 */ /* 0x000fe2000786c0ff */
[----:B------:R-:W-:Y:S01]  /*7830*/  IMAD.IADD R71, R69, 0x1, R2 ;  /* 0x0000000145477824 */ /* 0x000fe200078e0202 */
[----:B------:R-:W-:Y:S02]  /*7840*/  @P1 SEL R3, RZ, 0xffffffff, P4 ;  /* 0xffffffffff031807 */ /* 0x000fe40002000000 */
[----:B------:R-:W-:Y:S02]  /*7850*/  CS2R R150, SRZ ;  /* 0x0000000000967805 */ /* 0x000fe4000001ff00 */
[----:B------:R-:W-:Y:S02]  /*7860*/  LEA R0, R162, UR49, 0x3 ;  /* 0x00000031a2007c11 */ /* 0x000fe4000f8e18ff */
[----:B------:R-:W-:Y:S02]  /*7870*/  CS2R R148, SRZ ;  /* 0x0000000000947805 */ /* 0x000fe4000001ff00 */
[----:B------:R-:W-:Y:S02]  /*7880*/  @P0 SEL R3, R6, R3, !P3 ;  /* 0x0000000306030207 */ /* 0x000fe40005800000 */
[----:B------:R-:W-:Y:S02]  /*7890*/  CS2R R146, SRZ ;  /* 0x0000000000927805 */ /* 0x000fe4000001ff00 */
[----:B------:R-:W-:Y:S02]  /*78a0*/  LEA R183, R68, UR49, 0x3 ;  /* 0x0000003144b77c11 */ /* 0x000fe4000f8e18ff */
[----:B------:R-:W-:Y:S02]  /*78b0*/  CS2R R144, SRZ ;  /* 0x0000000000907805 */ /* 0x000fe4000001ff00 */
[----:B------:R-:W-:Y:S02]  /*78c0*/  @P1 LOP3.LUT R3, R3, 0x1, RZ, 0xc0, !PT ;  /* 0x0000000103031812 */ /* 0x000fe400078ec0ff */
[----:B------:R-:W-:Y:S02]  /*78d0*/  CS2R R142, SRZ ;  /* 0x00000000008e7805 */ /* 0x000fe4000001ff00 */
[----:B------:R-:W-:Y:S02]  /*78e0*/  SHF.L.U32 R4, R164, 0x1f, RZ ;  /* 0x0000001fa4047819 */ /* 0x000fe400000006ff */
[----:B------:R-:W-:Y:S02]  /*78f0*/  CS2R R140, SRZ ;  /* 0x00000000008c7805 */ /* 0x000fe4000001ff00 */
[----:B------:R-:W-:Y:S02]  /*7900*/  ISETP.NE.U32.OR P6, PT, R3, 0x1, !P1 ;  /* 0x000000010300780c */ /* 0x000fe40004fc5470 */
[----:B------:R-:W-:Y:S02]  /*7910*/  CS2R R138, SRZ ;  /* 0x00000000008a7805 */ /* 0x000fe4000001ff00 */
[----:B------:R-:W-:Y:S02]  /*7920*/  PLOP3.LUT P2, PT, PT, PT, UP1, 0x80, 0x8 ;  /* 0x000000000008781c */ /* 0x000fe40003f4f018 */
[----:B------:R-:W-:Y:S02]  /*7930*/  CS2R R136, SRZ ;  /* 0x0000000000887805 */ /* 0x000fe4000001ff00 */
[----:B------:R-:W-:Y:S02]  /*7940*/  SEL R3, RZ, 0xffffffff, P4 ;  /* 0xffffffffff037807 */ /* 0x000fe40002000000 */
[----:B------:R-:W-:Y:S03]  /*7950*/  P2R R156, PR, RZ, 0x40 ;  /* 0x00000040ff9c7803 */ /* 0x000fe60000000000 */
[----:B------:R-:W-:Y:S04]  /*7960*/  @P6 SHF.L.U32 R5, R161, 0x1f, RZ ;  /* 0x0000001fa1056819 */ /* 0x000fe800000006ff */
[----:B------:R-:W-:Y:S01]  /*7970*/  @P2 SEL R3, R6, R3, !P3 ;  /* 0x0000000306032207 */ /* 0x000fe20005800000 */
[----:B------:R-:W1:Y:S03]  /*7980*/  @P6 SYNCS.PHASECHK.TRANS64.TRYWAIT P1, [R0+URZ+0x180], R5 ;  /* 0x00018005000065a7 */ /* 0x000e6600080211ff */
[----:B------:R-:W-:Y:S04]  /*7990*/  LOP3.LUT R3, R3, 0x1, RZ, 0xc0, !PT ;  /* 0x0000000103037812 */ /* 0x000fe800078ec0ff */
[----:B------:R-:W-:Y:S04]  /*79a0*/  ISETP.NE.U32.AND P5, PT, R3, 0x1, PT ;  /* 0x000000010300780c */ /* 0x000fe80003fa5070 */
[----:B------:R-:W-:Y:S01]  /*79b0*/  P2R R189, PR, RZ, 0x20 ;  /* 0x00000020ffbd7803 */ /* 0x000fe20000000000 */
[----:B------:R3:W4:Y:S01]  /*79c0*/  SYNCS.PHASECHK.TRANS64.TRYWAIT P0, [R183+URZ+0x1c0], R4 ;  /* 0x0001c004b70075a7 */ /* 0x00072200080011ff */
[----:B-1----:R-:W-:Y:S01]  /*79d0*/  @P6 SEL R188, RZ, 0x1, !P1 ;  /* 0x00000001ffbc6807 */ /* 0x002fe20004800000 */
[----:B---3--:R-:W-:Y:S06]  /*79e0*/  @!P6 BRA `(.L_x_100) ;  /* 0x00000000009ce947 */ /* 0x008fec0003800000 */
[----:B------:R-:W-:Y:S01]  /*79f0*/  @P5 IMAD R8, R162, 0x2000, R177 ;  /* 0x00002000a2085824 */ /* 0x000fe200078e02b1 */
[----:B------:R-:W1:Y:S01]  /*7a00*/  S2R R2, SR_CgaCtaId ;  /* 0x0000000000027919 */ /* 0x000e620000008800 */
[----:B------:R-:W-:Y:S01]  /*7a10*/  ISETP.NE.AND P1, PT, R188, RZ, PT ;  /* 0x000000ffbc00720c */ /* 0x000fe20003f25270 */
[----:B------:R-:W-:Y:S01]  /*7a20*/  BSSY B0, `(.L_x_101) ;  /* 0x0000010000007945 */ /* 0x000fe20003800000 */
[--C-:B------:R-:W-:Y:S01]  /*7a30*/  @P5 IMAD R7, R167, -0x10, R8.reuse ;  /* 0xfffffff0a7075824 */ /* 0x100fe200078e0208 */
[----:B------:R-:W-:Y:S01]  /*7a40*/  CS2R R138, SRZ ;  /* 0x00000000008a7805 */ /* 0x000fe2000001ff00 */
[----:B------:R-:W-:Y:S01]  /*7a50*/  @P5 IMAD R6, R166, -0x10, R8 ;  /* 0xfffffff0a6065824 */ /* 0x000fe200078e0208 */
[----:B------:R-:W-:Y:S01]  /*7a60*/  CS2R R136, SRZ ;  /* 0x0000000000887805 */ /* 0x000fe2000001ff00 */
[----:B------:R-:W-:Y:S01]  /*7a70*/  @P5 IMAD R5, R176, 0x10, R7 ;  /* 0x00000010b0055824 */ /* 0x000fe200078e0207 */
[----:B------:R-:W-:Y:S02]  /*7a80*/  CS2R R146, SRZ ;  /* 0x0000000000927805 */ /* 0x000fe4000001ff00 */
[----:B------:R-:W-:Y:S02]  /*7a90*/  CS2R R144, SRZ ;  /* 0x0000000000907805 */ /* 0x000fe4000001ff00 */
[----:B------:R-:W-:Y:S02]  /*7aa0*/  CS2R R142, SRZ ;  /* 0x00000000008e7805 */ /* 0x000fe4000001ff00 */
[----:B------:R-:W-:Y:S02]  /*7ab0*/  CS2R R140, SRZ ;  /* 0x00000000008c7805 */ /* 0x000fe4000001ff00 */
[----:B------:R-:W-:Y:S02]  /*7ac0*/  CS2R R150, SRZ ;  /* 0x0000000000967805 */ /* 0x000fe4000001ff00 */
[----:B------:R-:W-:Y:S01]  /*7ad0*/  CS2R R148, SRZ ;  /* 0x0000000000947805 */ /* 0x000fe2000001ff00 */
[----:B------:R-:W-:Y:S06]  /*7ae0*/  @P1 BRA `(.L_x_102) ;  /* 0x00000000000c1947 */ /* 0x000fec0003800000 */
[----:B------:R-:W-:Y:S04]  /*7af0*/  SHF.L.U32 R3, R161, 0x1f, RZ ;  /* 0x0000001fa1037819 */ /* 0x000fe800000006ff */
[----:B------:R-:W3:Y:S02]  /*7b00*/  SYNCS.PHASECHK.TRANS64.TRYWAIT P1, [R0+URZ+0x180], R3 ;  /* 0x00018003000075a7 */ /* 0x000ee400080211ff */
[----:B---3--:R-:W-:Y:S05]  /*7b10*/  @!P1 BRA `(.L_x_103) ;  /* 0x00000038009c9947 */ /* 0x008fea0003800000 */
.L_x_102:
[----:B------:R-:W-:Y:S05]  /*7b20*/  BSYNC B0 ;  /* 0x0000000000007941 */ /* 0x000fea0003800000 */
.L_x_101:
[----:B------:R-:W-:Y:S01]  /*7b30*/  ISETP.NE.AND P1, PT, R189, RZ, PT ;  /* 0x000000ffbd00720c */ /* 0x000fe20003f25270 */
[----:B---3--:R-:W-:Y:S02]  /*7b40*/  VIADD R3, R0, 0x190 ;  /* 0x0000019000037836 */ /* 0x008fe40000000000 */
[----:B------:R-:W-:Y:S03]  /*7b50*/  VIADD R162, R162, 0x1 ;  /* 0x00000001a2a27836 */ /* 0x000fe60000000000 */
[----:B-1----:R-:W-:Y:S07]  /*7b60*/  PRMT R2, R2, 0x654, R3 ;  /* 0x0000065402027816 */ /* 0x002fee0000000003 */
[----:B------:R1:W3:Y:S04]  /*7b70*/  @P1 LDS.128 R136, [R8] ;  /* 0x0000000008881984 */ /* 0x0002e80000000c00 */
[----:B------:R1:W1:Y:S04]  /*7b80*/  @P1 LDS.128 R144, [R6+0x20] ;  /* 0x0000200006901984 */ /* 0x0002680000000c00 */
[----:B------:R1:W1:Y:S04]  /*7b90*/  @P1 LDS.128 R140, [R7+0x10] ;  /* 0x00001000078c1984 */ /* 0x0002680000000c00 */
[----:B------:R1:W1:Y:S01]  /*7ba0*/  @P1 LDS.128 R148, [R5+0x10] ;  /* 0x0000100005941984 */ /* 0x0002620000000c00 */
[C---:B------:R-:W-:Y:S01]  /*7bb0*/  ISETP.NE.AND P1, PT, R162.reuse, 0x2, PT ;  /* 0x00000002a200780c */ /* 0x040fe20003f25270 */
[----:B------:R-:W-:Y:S01]  /*7bc0*/  @!PT LDS RZ, [RZ] ;  /* 0x00000000fffff984 */ /* 0x000fe20000000800 */
[----:B------:R-:W-:Y:S01]  /*7bd0*/  @!PT LDS RZ, [RZ] ;  /* 0x00000000fffff984 */ /* 0x000fe20000000800 */
[----:B------:R-:W-:Y:S01]  /*7be0*/  @!PT LDS RZ, [RZ] ;  /* 0x00000000fffff984 */ /* 0x000fe20000000800 */
[----:B------:R-:W-:Y:S01]  /*7bf0*/  @!PT LDS RZ, [RZ] ;  /* 0x00000000fffff984 */ /* 0x000fe20000000800 */
[----:B------:R5:W-:Y:S06]  /*7c00*/  MEMBAR.ALL.CTA ;  /* 0x0000000000007992 */ /* 0x000bec0000008000 */
[----:B-----5:R-:W5:Y:S01]  /*7c10*/  FENCE.VIEW.ASYNC.S ;  /* 0x00000000000073c6 */ /* 0x020f620000000000 */
[----:B------:R-:W-:Y:S02]  /*7c20*/  SEL R0, RZ, 0x1, P1 ;  /* 0x00000001ff007807 */ /* 0x000fe40000800000 */
[----:B------:R-:W-:Y:S02]  /*7c30*/  SEL R162, R162, RZ, P1 ;  /* 0x000000ffa2a27207 */ /* 0x000fe40000800000 */
[----:B------:R-:W-:Y:S01]  /*7c40*/  LOP3.LUT R161, R161, R0, RZ, 0x3c, !PT ;  /* 0x00000000a1a17212 */ /* 0x000fe200078e3cff */
[----:B-----5:R1:W-:Y:S06]  /*7c50*/  SYNCS.ARRIVE.TRANS64.RED.A1T0 RZ, [R2+URZ], RZ ;  /* 0x000000ff02ff79a7 */ /* 0x0203ec00081004ff */
.L_x_100:
[----:B------:R-:W-:Y:S05]  /*7c60*/  BSYNC B1 ;  /* 0x0000000000017941 */ /* 0x000fea0003800000 */
.L_x_99:
[----:B------:R-:W-:Y:S04]  /*7c70*/  SHF.R.U32.HI R3, RZ, 0x15, R71 ;  /* 0x00000015ff037819 */ /* 0x000fe80000011647 */
[----:B------:R-:W-:Y:S01]  /*7c80*/  LOP3.LUT P1, RZ, R3, 0x3, R170, 0x48, !PT ;  /* 0x0000000303ff7812 */ /* 0x000fe200078248aa */
[----:B------:R-:W-:Y:S01]  /*7c90*/  @!UPT UIADD3 URZ, UPT, UPT, URZ, URZ, URZ ;  /* 0x000000fffffff290 */ /* 0x000fe2000fffe0ff */
[----:B----4-:R-:W-:Y:S11]  /*7ca0*/  @P0 BRA `(.L_x_104) ;  /* 0x0000000000080947 */ /* 0x010ff60003800000 */
[----:B------:R-:W4:Y:S02]  /*7cb0*/  SYNCS.PHASECHK.TRANS64.TRYWAIT P0, [R183+URZ+0x1c0], R4 ;  /* 0x0001c004b70075a7 */ /* 0x000f2400080011ff */
[----:B----4-:R-:W-:Y:S05]  /*7cc0*/  @!P0 BRA `(.L_x_105) ;  /* 0x0000003800448947 */ /* 0x010fea0003800000 */
.L_x_104:
[----:B------:R-:W-:Y:S04]  /*7cd0*/  BSSY.RECONVERGENT B6, `(.L_x_106) ;  /* 0x0000012000067945 */ /* 0x000fe80003800200 */
[----:B------:R-:W-:Y:S05]  /*7ce0*/  @!P1 BRA `(.L_x_107) ;  /* 0x0000000000409947 */ /* 0x000fea0003800000 */
[----:B------:R-:W5:Y:S01]  /*7cf0*/  LDCU.64 UR8, c[0x4][0x70] ;  /* 0x01000e00ff0877ac */ /* 0x000f620008000a00 */
[----:B------:R-:W-:Y:S01]  /*7d00*/  MOV R3, 0x0 ;  /* 0x0000000000037802 */ /* 0x000fe20000000f00 */
[----:B------:R-:W-:Y:S02]  /*7d10*/  HFMA2 R12, -RZ, RZ, 0, 5.9604644775390625e-08 ;  /* 0x00000001ff0c7431 */ /* 0x000fe400000001ff */
[----:B-1----:R-:W-:Y:S02]  /*7d20*/  IMAD.MOV.U32 R8, RZ, RZ, 0x192 ;  /* 0x00000192ff087424 */ /* 0x002fe400078e00ff */
[----:B------:R-:W-:Y:S01]  /*7d30*/  IMAD.MOV.U32 R13, RZ, RZ, RZ ;  /* 0x000000ffff0d7224 */ /* 0x000fe200078e00ff */
[----:B------:R-:W1:Y:S01]  /*7d40*/  LDCU.64 UR6, c[0x4][0x78] ;  /* 0x01000f00ff0677ac */ /* 0x000e620008000a00 */
[----:B------:R-:W2:Y:S01]  /*7d50*/  LDC.64 R2, c[0x4][R3] ;  /* 0x0100000003027b82 */ /* 0x000ea20000000a00 */
[----:B------:R-:W3:Y:S01]  /*7d60*/  LDCU.64 UR4, c[0x4][0x10] ;  /* 0x01000200ff0477ac */ /* 0x000ee20008000a00 */
[----:B-----5:R-:W-:Y:S01]  /*7d70*/  MOV R5, UR9 ;  /* 0x0000000900057c02 */ /* 0x020fe20008000f00 */
[----:B----4-:R-:W-:Y:S01]  /*7d80*/  IMAD.U32 R4, RZ, RZ, UR8 ;  /* 0x00000008ff047e24 */ /* 0x010fe2000f8e00ff */
[----:B-1----:R-:W-:Y:S01]  /*7d90*/  MOV R7, UR7 ;  /* 0x0000000700077c02 */ /* 0x002fe20008000f00 */
[----:B------:R-:W-:Y:S01]  /*7da0*/  IMAD.U32 R6, RZ, RZ, UR6 ;  /* 0x00000006ff067e24 */ /* 0x000fe2000f8e00ff */
[----:B---3--:R-:W-:Y:S01]  /*7db0*/  MOV R11, UR5 ;  /* 0x00000005000b7c02 */ /* 0x008fe20008000f00 */
[----:B------:R-:W-:Y:S02]  /*7dc0*/  IMAD.U32 R10, RZ, RZ, UR4 ;  /* 0x00000004ff0a7e24 */ /* 0x000fe4000f8e00ff */
[----:B------:R-:W-:Y:S07]  /*7dd0*/  LEPC R20, `(.L_x_107) ;  /* 0x000000001014794e */ /* 0x000fee0000000000 */
[----:B--2---:R-:W-:Y:S05]  /*7de0*/  CALL.ABS.NOINC R2 ;  /* 0x0000000002007343 */ /* 0x004fea0003c00000 */
.L_x_107:
[----:B------:R-:W-:Y:S05]  /*7df0*/  BSYNC.RECONVERGENT B6 ;  /* 0x0000000000067941 */ /* 0x000fea0003800200 */
.L_x_106:
[-C--:B---3--:R-:W-:Y:S01]  /*7e00*/  F2FP.F16.E4M3.UNPACK_B R74, R136.reuse ;  /* 0x00000088ff4a723e */ /* 0x088fe200020006ff */
[----:B------:R-:W-:Y:S05]  /*7e10*/  WARPSYNC.ALL ;  /* 0x0000000000007948 */ /* 0x000fea0003800000 */
[----:B------:R-:W-:Y:S01]  /*7e20*/  R2UR UR4, R71 ;  /* 0x00000000470472ca */ /* 0x000fe200000e0000 */
[--C-:B------:R-:W-:Y:S01]  /*7e30*/  HADD2.F32 R72, -RZ, R74.reuse.H0_H0 ;  /* 0x2000004aff487230 */ /* 0x100fe20000004100 */
[----:B------:R-:W-:Y:S01]  /*7e40*/  F2FP.F16.E4M3.UNPACK_B R76, R136.H1 ;  /* 0x00000088ff4c723e */ /* 0x000fe200030006ff */
[----:B------:R-:W-:Y:S01]  /*7e50*/  HADD2.F32 R75, -RZ, R74.H1_H1 ;  /* 0x3000004aff4b7230 */ /* 0x000fe20000004100 */
[-C--:B------:R-:W-:Y:S01]  /*7e60*/  F2FP.F16.E4M3.UNPACK_B R78, R137.reuse ;  /* 0x00000089ff4e723e */ /* 0x080fe200020006ff */
[----:B------:R-:W-:Y:S01]  /*7e70*/  BSSY.RECONVERGENT B0, `(.L_x_108) ;  /* 0x000011d000007945 */ /* 0x000fe20003800200 */
[----:B------:R-:W-:Y:S01]  /*7e80*/  F2FP.F16.E4M3.UNPACK_B R80, R137.H1 ;  /* 0x00000089ff50723e */ /* 0x000fe200030006ff */
[--C-:B------:R-:W-:Y:S01]  /*7e90*/  HADD2.F32 R74, -RZ, R76.reuse.H0_H0 ;  /* 0x2000004cff4a7230 */ /* 0x100fe20000004100 */
[-C--:B------:R-:W-:Y:S01]  /*7ea0*/  F2FP.F16.E4M3.UNPACK_B R82, R138.reuse ;  /* 0x0000008aff52723e */ /* 0x080fe200020006ff */
[----:B------:R-:W-:Y:S01]  /*7eb0*/  HADD2.F32 R76, -RZ, R76.H1_H1 ;  /* 0x3000004cff4c7230 */ /* 0x000fe20000004100 */
[----:B------:R-:W-:Y:S01]  /*7ec0*/  F2FP.F16.E4M3.UNPACK_B R84, R138.H1 ;  /* 0x0000008aff54723e */ /* 0x000fe200030006ff */
[--C-:B------:R-:W-:Y:S01]  /*7ed0*/  HADD2.F32 R77, -RZ, R78.reuse.H0_H0 ;  /* 0x2000004eff4d7230 */ /* 0x100fe20000004100 */
[-C--:B------:R-:W-:Y:S01]  /*7ee0*/  F2FP.F16.E4M3.UNPACK_B R86, R139.reuse ;  /* 0x0000008bff56723e */ /* 0x080fe200020006ff */
[----:B-1--4-:R-:W2:Y:S01]  /*7ef0*/  LDTM.x64 R4, tmem[UR4] ;  /* 0x00000004000479ee */ /* 0x012ea20008340000 */
[----:B------:R-:W-:Y:S01]  /*7f00*/  F2FP.F16.E4M3.UNPACK_B R88, R139.H1 ;  /* 0x0000008bff58723e */ /* 0x000fe200030006ff */
[----:B------:R-:W-:Y:S01]  /*7f10*/  HADD2.F32 R78, -RZ, R78.H1_H1 ;  /* 0x3000004eff4e7230 */ /* 0x000fe20000004100 */
[-C--:B------:R-:W-:Y:S01]  /*7f20*/  F2FP.F16.E4M3.UNPACK_B R90, R140.reuse ;  /* 0x0000008cff5a723e */ /* 0x080fe200020006ff */
[----:B------:R-:W-:Y:S01]  /*7f30*/  HADD2.F32 R79, -RZ, R80.H0_H0 ;  /* 0x20000050ff4f7230 */ /* 0x000fe20000004100 */
[----:B------:R-:W-:Y:S01]  /*7f40*/  F2FP.F16.E4M3.UNPACK_B R92, R140.H1 ;  /* 0x0000008cff5c723e */ /* 0x000fe200030006ff */
[--C-:B------:R-:W-:Y:S01]  /*7f50*/  HADD2.F32 R81, -RZ, R82.reuse.H0_H0 ;  /* 0x20000052ff517230 */ /* 0x100fe20000004100 */
[----:B------:R-:W-:Y:S01]  /*7f60*/  ISETP.NE.AND P6, PT, R156, RZ, PT ;  /* 0x000000ff9c00720c */ /* 0x000fe20003fc5270 */
[----:B------:R-:W-:Y:S01]  /*7f70*/  HADD2.F32 R82, -RZ, R82.H1_H1 ;  /* 0x30000052ff527230 */ /* 0x000fe20000004100 */
[----:B------:R-:W-:Y:S01]  /*7f80*/  SHF.L.U32 R190, R175, 0x4, RZ ;  /* 0x00000004afbe7819 */ /* 0x000fe200000006ff */
[--C-:B------:R-:W-:Y:S01]  /*7f90*/  HADD2.F32 R85, -RZ, R86.reuse.H0_H0 ;  /* 0x20000056ff557230 */ /* 0x100fe20000004100 */
[----:B------:R-:W-:Y:S01]  /*7fa0*/  SHF.L.U32 R196, R174, 0x4, RZ ;  /* 0x00000004aec47819 */ /* 0x000fe200000006ff */
[----:B------:R-:W-:Y:S01]  /*7fb0*/  HADD2.F32 R86, -RZ, R86.H1_H1 ;  /* 0x30000056ff567230 */ /* 0x000fe20000004100 */
[----:B------:R-:W-:Y:S01]  /*7fc0*/  SHF.L.U32 R191, R176, 0x4, RZ ;  /* 0x00000004b0bf7819 */ /* 0x000fe200000006ff */
[--C-:B------:R-:W-:Y:S01]  /*7fd0*/  HADD2.F32 R89, -RZ, R90.reuse.H0_H0 ;  /* 0x2000005aff597230 */ /* 0x100fe20000004100 */
[----:B------:R-:W-:Y:S01]  /*7fe0*/  F2FP.F16.E4M3.UNPACK_B R94, R141 ;  /* 0x0000008dff5e723e */ /* 0x000fe200020006ff */
[----:B------:R-:W-:Y:S01]  /*7ff0*/  HADD2.F32 R90, -RZ, R90.H1_H1 ;  /* 0x3000005aff5a7230 */ /* 0x000fe20000004100 */
[----:B------:R-:W-:Y:S01]  /*8000*/  F2FP.F16.E4M3.UNPACK_B R98, R142 ;  /* 0x0000008eff62723e */ /* 0x000fe200020006ff */
[----:B------:R-:W-:Y:S01]  /*8010*/  HADD2.F32 R80, -RZ, R80.H1_H1 ;  /* 0x30000050ff507230 */ /* 0x000fe20000004100 */
[----:B------:R-:W-:Y:S01]  /*8020*/  F2FP.F16.E4M3.UNPACK_B R102, R143 ;  /* 0x0000008fff66723e */ /* 0x000fe200020006ff */
[--C-:B------:R-:W-:Y:S01]  /*8030*/  HADD2.F32 R93, -RZ, R94.reuse.H0_H0 ;  /* 0x2000005eff5d7230 */ /* 0x100fe20000004100 */
[----:B------:R-:W-:Y:S01]  /*8040*/  F2FP.F16.E4M3.UNPACK_B R106, R144 ;  /* 0x00000090ff6a723e */ /* 0x000fe200020006ff */
[----:B------:R-:W-:Y:S01]  /*8050*/  HADD2.F32 R94, -RZ, R94.H1_H1 ;  /* 0x3000005eff5e7230 */ /* 0x000fe20000004100 */
[----:B------:R-:W-:Y:S01]  /*8060*/  F2FP.F16.E4M3.UNPACK_B R110, R145 ;  /* 0x00000091ff6e723e */ /* 0x000fe200020006ff */
[C---:B--2---:R-:W-:Y:S01]  /*8070*/  FMUL R0, R70.reuse, R4 ;  /* 0x0000000446007220 */ /* 0x044fe20000400000 */
[C---:B------:R-:W-:Y:S01]  /*8080*/  FMUL R2, R70.reuse, R5 ;  /* 0x0000000546027220 */ /* 0x040fe20000400000 */
[C---:B------:R-:W-:Y:S01]  /*8090*/  FMUL R4, R70.reuse, R8 ;  /* 0x0000000846047220 */ /* 0x040fe20000400000 */
[C---:B------:R-:W-:Y:S01]  /*80a0*/  FMUL R5, R70.reuse, R9 ;  /* 0x0000000946057220 */ /* 0x040fe20000400000 */
[C---:B------:R-:W-:Y:S01]  /*80b0*/  FFMA R0, R73.reuse, R72, R0 ;  /* 0x0000004849007223 */ /* 0x040fe20000000000 */
[C---:B------:R-:W-:Y:S01]  /*80c0*/  FFMA R2, R73.reuse, R75, R2 ;  /* 0x0000004b49027223 */ /* 0x040fe20000000002 */
[C---:B------:R-:W-:Y:S01]  /*80d0*/  FMUL R8, R70.reuse, R12 ;  /* 0x0000000c46087220 */ /* 0x040fe20000400000 */
[C---:B------:R-:W-:Y:S01]  /*80e0*/  FMUL R9, R70.reuse, R13 ;  /* 0x0000000d46097220 */ /* 0x040fe20000400000 */
[C---:B------:R-:W-:Y:S01]  /*80f0*/  FMUL R12, R70.reuse, R16 ;  /* 0x00000010460c7220 */ /* 0x040fe20000400000 */
[C---:B------:R-:W-:Y:S01]  /*8100*/  FMUL R13, R70.reuse, R17 ;  /* 0x00000011460d7220 */ /* 0x040fe20000400000 */
[C---:B------:R-:W-:Y:S01]  /*8110*/  FMUL R16, R70.reuse, R20 ;  /* 0x0000001446107220 */ /* 0x040fe20000400000 */
[C---:B------:R-:W-:Y:S01]  /*8120*/  FMUL R17, R70.reuse, R21 ;  /* 0x0000001546117220 */ /* 0x040fe20000400000 */
[C---:B------:R-:W-:Y:S01]  /*8130*/  FMUL R20, R70.reuse, R24 ;  /* 0x0000001846147220 */ /* 0x040fe20000400000 */
[C---:B------:R-:W-:Y:S01]  /*8140*/  FMUL R21, R70.reuse, R25 ;  /* 0x0000001946157220 */ /* 0x040fe20000400000 */
[--C-:B------:R-:W-:Y:S02]  /*8150*/  HADD2.F32 R97, -RZ, R98.reuse.H0_H0 ;  /* 0x20000062ff617230 */ /* 0x100fe40000004100 */
[C---:B------:R-:W-:Y:S01]  /*8160*/  FMUL R24, R70.reuse, R28 ;  /* 0x0000001c46187220 */ /* 0x040fe20000400000 */
[----:B------:R-:W-:Y:S02]  /*8170*/  HADD2.F32 R98, -RZ, R98.H1_H1 ;  /* 0x30000062ff627230 */ /* 0x000fe40000004100 */
[C---:B------:R-:W-:Y:S01]  /*8180*/  FMUL R25, R70.reuse, R29 ;  /* 0x0000001d46197220 */ /* 0x040fe20000400000 */
[--C-:B------:R-:W-:Y:S02]  /*8190*/  HADD2.F32 R101, -RZ, R102.reuse.H0_H0 ;  /* 0x20000066ff657230 */ /* 0x100fe40000004100 */
[C---:B------:R-:W-:Y:S01]  /*81a0*/  FMUL R28, R70.reuse, R32 ;  /* 0x00000020461c7220 */ /* 0x040fe20000400000 */
[----:B------:R-:W-:Y:S02]  /*81b0*/  HADD2.F32 R102, -RZ, R102.H1_H1 ;  /* 0x30000066ff667230 */ /* 0x000fe40000004100 */
[C---:B------:R-:W-:Y:S01]  /*81c0*/  FMUL R29, R70.reuse, R33 ;  /* 0x00000021461d7220 */ /* 0x040fe20000400000 */
[--C-:B------:R-:W-:Y:S02]  /*81d0*/  HADD2.F32 R105, -RZ, R106.reuse.H0_H0 ;  /* 0x2000006aff697230 */ /* 0x100fe40000004100 */
[C---:B------:R-:W-:Y:S01]  /*81e0*/  FMUL R32, R70.reuse, R36 ;  /* 0x0000002446207220 */ /* 0x040fe20000400000 */
[----:B------:R-:W-:Y:S01]  /*81f0*/  F2FP.F16.E4M3.UNPACK_B R96, R141.H1 ;  /* 0x0000008dff60723e */ /* 0x000fe200030006ff */
[----:B------:R-:W-:Y:S02]  /*8200*/  HADD2.F32 R106, -RZ, R106.H1_H1 ;  /* 0x3000006aff6a7230 */ /* 0x000fe40000004100 */
[C---:B------:R-:W-:Y:S01]  /*8210*/  FMUL R33, R70.reuse, R37 ;  /* 0x0000002546217220 */ /* 0x040fe20000400000 */
[--C-:B------:R-:W-:Y:S02]  /*8220*/  HADD2.F32 R109, -RZ, R110.reuse.H0_H0 ;  /* 0x2000006eff6d7230 */ /* 0x100fe40000004100 */
[C---:B------:R-:W-:Y:S01]  /*8230*/  FMUL R36, R70.reuse, R40 ;  /* 0x0000002846247220 */ /* 0x040fe20000400000 */
[----:B------:R-:W-:Y:S01]  /*8240*/  F2FP.F16.E4M3.UNPACK_B R100, R142.H1 ;  /* 0x0000008eff64723e */ /* 0x000fe200030006ff */
[----:B------:R-:W-:Y:S02]  /*8250*/  HADD2.F32 R110, -RZ, R110.H1_H1 ;  /* 0x3000006eff6e7230 */ /* 0x000fe40000004100 */
[C---:B------:R-:W-:Y:S01]  /*8260*/  FMUL R37, R70.reuse, R41 ;  /* 0x0000002946257220 */ /* 0x040fe20000400000 */
[C---:B------:R-:W-:Y:S01]  /*8270*/  FMUL R40, R70.reuse, R44 ;  /* 0x0000002c46287220 */ /* 0x040fe20000400000 */
[----:B------:R-:W-:Y:S01]  /*8280*/  F2FP.F16.E4M3.UNPACK_B R104, R143.H1 ;  /* 0x0000008fff68723e */ /* 0x000fe200030006ff */
        /* <DEDUP_REMOVED lines=8> */
[----:B------:R-:W-:Y:S01]  /*8310*/  F2FP.F16.E4M3.UNPACK_B R114, R146 ;  /* 0x00000092ff72723e */ /* 0x000fe200020006ff */
[C---:B------:R-:W-:Y:S01]  /*8320*/  FMUL R53, R70.reuse, R57 ;  /* 0x0000003946357220 */ /* 0x040fe20000400000 */
[C---:B------:R-:W-:Y:S01]  /*8330*/  FMUL R56, R70.reuse, R60 ;  /* 0x0000003c46387220 */ /* 0x040fe20000400000 */
[----:B------:R-:W-:Y:S01]  /*8340*/  F2FP.F16.E4M3.UNPACK_B R116, R146.H1 ;  /* 0x00000092ff74723e */ /* 0x000fe200030006ff */
[C---:B------:R-:W-:Y:S01]  /*8350*/  FMUL R57, R70.reuse, R61 ;  /* 0x0000003d46397220 */ /* 0x040fe20000400000 */
[--C-:B------:R-:W-:Y:S02]  /*8360*/  HADD2.F32 R113, -RZ, R114.reuse.H0_H0 ;  /* 0x20000072ff717230 */ /* 0x100fe40000004100 */
[C---:B------:R-:W-:Y:S01]  /*8370*/  FMUL R60, R70.reuse, R64 ;  /* 0x00000040463c7220 */ /* 0x040fe20000400000 */
[----:B------:R-:W-:Y:S01]  /*8380*/  F2FP.F16.E4M3.UNPACK_B R118, R147 ;  /* 0x00000093ff76723e */ /* 0x000fe200020006ff */
[----:B------:R-:W-:Y:S02]  /*8390*/  HADD2.F32 R114, -RZ, R114.H1_H1 ;  /* 0x30000072ff727230 */ /* 0x000fe40000004100 */
[C---:B------:R-:W-:Y:S01]  /*83a0*/  FMUL R61, R70.reuse, R65 ;  /* 0x00000041463d7220 */ /* 0x040fe20000400000 */
[C---:B------:R-:W-:Y:S01]  /*83b0*/  FMUL R3, R70.reuse, R6 ;  /* 0x0000000646037220 */ /* 0x040fe20000400000 */
[----:B------:R-:W-:Y:S01]  /*83c0*/  F2FP.F16.E4M3.UNPACK_B R120, R147.H1 ;  /* 0x00000093ff78723e */ /* 0x000fe200030006ff */
[--C-:B------:R-:W-:Y:S02]  /*83d0*/  HADD2.F32 R117, -RZ, R118.reuse.H0_H0 ;  /* 0x20000076ff757230 */ /* 0x100fe40000004100 */
[C---:B------:R-:W-:Y:S01]  /*83e0*/  FMUL R7, R70.reuse, R7 ;  /* 0x0000000746077220 */ /* 0x040fe20000400000 */
[C---:B------:R-:W-:Y:S01]  /*83f0*/  FFMA R3, R73.reuse, R74, R3 ;  /* 0x0000004a49037223 */ /* 0x040fe20000000003 */
[----:B------:R-:W-:Y:S01]  /*8400*/  F2FP.F16.E4M3.UNPACK_B R122, R148 ;  /* 0x00000094ff7a723e */ /* 0x000fe200020006ff */
[----:B------:R-:W-:Y:S02]  /*8410*/  HADD2.F32 R118, -RZ, R118.H1_H1 ;  /* 0x30000076ff767230 */ /* 0x000fe40000004100 */
[C---:B------:R-:W-:Y:S01]  /*8420*/  FFMA R7, R73.reuse, R76, R7 ;  /* 0x0000004c49077223 */ /* 0x040fe20000000007 */
[C---:B------:R-:W-:Y:S01]  /*8430*/  FFMA R4, R73.reuse, R77, R4 ;  /* 0x0000004d49047223 */ /* 0x040fe20000000004 */
[----:B------:R-:W-:Y:S01]  /*8440*/  F2FP.F16.E4M3.UNPACK_B R124, R148.H1 ;  /* 0x00000094ff7c723e */ /* 0x000fe200030006ff */
[----:B------:R-:W-:Y:S01]  /*8450*/  FFMA R5, R73, R78, R5 ;  /* 0x0000004e49057223 */ /* 0x000fe20000000005 */
[--C-:B------:R-:W-:Y:S01]  /*8460*/  HADD2.F32 R121, -RZ, R122.reuse.H0_H0 ;  /* 0x2000007aff797230 */ /* 0x100fe20000004100 */
[----:B------:R-:W-:Y:S01]  /*8470*/  F2FP.SATFINITE.E4M3.F32.PACK_AB_MERGE_C R159, R7, R3, RZ ;  /* 0x00000003079f723e */ /* 0x000fe200048070ff */
[----:B------:R-:W-:Y:S02]  /*8480*/  HADD2.F32 R122, -RZ, R122.H1_H1 ;  /* 0x3000007aff7a7230 */ /* 0x000fe40000004100 */
[C---:B------:R-:W-:Y:S01]  /*8490*/  FMUL R6, R70.reuse, R10 ;  /* 0x0000000a46067220 */ /* 0x040fe20000400000 */
[----:B------:R-:W-:Y:S01]  /*84a0*/  FMUL R11, R70, R11 ;  /* 0x0000000b460b7220 */ /* 0x000fe20000400000 */
[--C-:B------:R-:W-:Y:S01]  /*84b0*/  HADD2.F32 R83, -RZ, R84.reuse.H0_H0 ;  /* 0x20000054ff537230 */ /* 0x100fe20000004100 */
[----:B------:R-:W-:Y:S01]  /*84c0*/  F2FP.SATFINITE.E4M3.F32.PACK_AB_MERGE_C R156, R2, R0, R159 ;  /* 0x00000000029c723e */ /* 0x000fe2000480709f */
[C---:B------:R-:W-:Y:S01]  /*84d0*/  FFMA R6, R73.reuse, R79, R6 ;  /* 0x0000004f49067223 */ /* 0x040fe20000000006 */
[C---:B------:R-:W-:Y:S01]  /*84e0*/  FFMA R11, R73.reuse, R80, R11 ;  /* 0x00000050490b7223 */ /* 0x040fe2000000000b */
[C---:B------:R-:W-:Y:S01]  /*84f0*/  FFMA R8, R73.reuse, R81, R8 ;  /* 0x0000005149087223 */ /* 0x040fe20000000008 */
[----:B------:R-:W-:Y:S01]  /*8500*/  F2FP.F16.E4M3.UNPACK_B R126, R149 ;  /* 0x00000095ff7e723e */ /* 0x000fe200020006ff */
[----:B------:R-:W-:Y:S01]  /*8510*/  FFMA R9, R73, R82, R9 ;  /* 0x0000005249097223 */ /* 0x000fe20000000009 */
[----:B------:R-:W-:Y:S01]  /*8520*/  HADD2.F32 R84, -RZ, R84.H1_H1 ;  /* 0x30000054ff547230 */ /* 0x000fe20000004100 */
[----:B------:R-:W-:Y:S01]  /*8530*/  F2FP.SATFINITE.E4M3.F32.PACK_AB_MERGE_C R157, R11, R6, RZ ;  /* 0x000000060b9d723e */ /* 0x000fe200048070ff */
[C---:B------:R-:W-:Y:S01]  /*8540*/  FMUL R10, R70.reuse, R14 ;  /* 0x0000000e460a7220 */ /* 0x040fe20000400000 */
[----:B------:R-:W-:Y:S02]  /*8550*/  HADD2.F32 R125, -RZ, R126.H0_H0 ;  /* 0x2000007eff7d7230 */ /* 0x000fe40000004100 */
[C---:B------:R-:W-:Y:S01]  /*8560*/  FMUL R15, R70.reuse, R15 ;  /* 0x0000000f460f7220 */ /* 0x040fe20000400000 */
[----:B------:R-:W-:Y:S01]  /*8570*/  HADD2.F32 R87, -RZ, R88.H0_H0 ;  /* 0x20000058ff577230 */ /* 0x000fe20000004100 */
[----:B------:R-:W-:Y:S01]  /*8580*/  F2FP.SATFINITE.E4M3.F32.PACK_AB_MERGE_C R157, R5, R4, R157 ;  /* 0x00000004059d723e */ /* 0x000fe2000480709d */
[C---:B------:R-:W-:Y:S01]  /*8590*/  FFMA R10, R73.reuse, R83, R10 ;  /* 0x00000053490a7223 */ /* 0x040fe2000000000a */
[C---:B------:R-:W-:Y:S01]  /*85a0*/  FFMA R15, R73.reuse, R84, R15 ;  /* 0x00000054490f7223 */ /* 0x040fe2000000000f */
[C---:B------:R-:W-:Y:S01]  /*85b0*/  FFMA R12, R73.reuse, R85, R12 ;  /* 0x00000055490c7223 */ /* 0x040fe2000000000c */
[----:B------:R-:W-:Y:S01]  /*85c0*/  F2FP.F16.E4M3.UNPACK_B R128, R149.H1 ;  /* 0x00000095ff80723e */ /* 0x000fe200030006ff */
[----:B------:R-:W-:Y:S01]  /*85d0*/  FFMA R13, R73, R86, R13 ;  /* 0x00000056490d7223 */ /* 0x000fe2000000000d */
[----:B------:R-:W-:Y:S01]  /*85e0*/  HADD2.F32 R126, -RZ, R126.H1_H1 ;  /* 0x3000007eff7e7230 */ /* 0x000fe20000004100 */
[----:B------:R-:W-:Y:S01]  /*85f0*/  F2FP.SATFINITE.E4M3.F32.PACK_AB_MERGE_C R158, R15, R10, RZ ;  /* 0x0000000a0f9e723e */ /* 0x000fe200048070ff */
[----:B------:R-:W-:Y:S02]  /*8600*/  HADD2.F32 R88, -RZ, R88.H1_H1 ;  /* 0x30000058ff587230 */ /* 0x000fe40000004100 */
[C---:B------:R-:W-:Y:S01]  /*8610*/  FMUL R14, R70.reuse, R18 ;  /* 0x00000012460e7220 */ /* 0x040fe20000400000 */
[C---:B------:R-:W-:Y:S01]  /*8620*/  FMUL R19, R70.reuse, R19 ;  /* 0x0000001346137220 */ /* 0x040fe20000400000 */
[----:B------:R-:W-:Y:S01]  /*8630*/  F2FP.SATFINITE.E4M3.F32.PACK_AB_MERGE_C R158, R9, R8, R158 ;  /* 0x00000008099e723e */ /* 0x000fe2000480709e */
[--C-:B------:R-:W-:Y:S02]  /*8640*/  HADD2.F32 R91, -RZ, R92.reuse.H0_H0 ;  /* 0x2000005cff5b7230 */ /* 0x100fe40000004100 */
        /* <DEDUP_REMOVED lines=10> */
[----:B------:R-:W-:Y:S01]  /*86f0*/  F2FP.SATFINITE.E4M3.F32.PACK_AB_MERGE_C R159, R13, R12, R159 ;  /* 0x0000000c0d9f723e */ /* 0x000fe2000480709f */
[----:B------:R-:W-:Y:S02]  /*8700*/  HADD2.F32 R95, -RZ, R96.H0_H0 ;  /* 0x20000060ff5f7230 */ /* 0x000fe40000004100 */
[C---:B------:R-:W-:Y:S01]  /*8710*/  FFMA R18, R73.reuse, R91, R18 ;  /* 0x0000005b49127223 */ /* 0x040fe20000000012 */
[C---:B------:R-:W-:Y:S01]  /*8720*/  FFMA R23, R73.reuse, R92, R23 ;  /* 0x0000005c49177223 */ /* 0x040fe20000000017 */
[C---:B------:R-:W-:Y:S01]  /*8730*/  FFMA R20, R73.reuse, R93, R20 ;  /* 0x0000005d49147223 */ /* 0x040fe20000000014 */
[----:B------:R-:W-:Y:S01]  /*8740*/  F2FP.F16.E4M3.UNPACK_B R132, R150.H1 ;  /* 0x00000096ff84723e */ /* 0x000fe200030006ff */
[----:B------:R1:W-:Y:S01]  /*8750*/  STS.128 [R165+UR49+0x4400], R156 ;  /* 0x0044009ca5007988 */ /* 0x0003e20008000c31 */
[----:B------:R-:W-:Y:S01]  /*8760*/  FFMA R21, R73, R94, R21 ;  /* 0x0000005e49157223 */ /* 0x000fe20000000015 */
[----:B------:R-:W-:Y:S01]  /*8770*/  F2FP.SATFINITE.E4M3.F32.PACK_AB_MERGE_C R180, R23, R18, RZ ;  /* 0x0000001217b4723e */ /* 0x000fe200048070ff */
[----:B------:R-:W-:Y:S02]  /*8780*/  HADD2.F32 R130, -RZ, R130.H1_H1 ;  /* 0x30000082ff827230 */ /* 0x000fe40000004100 */
[C---:B------:R-:W-:Y:S01]  /*8790*/  FMUL R22, R70.reuse, R26 ;  /* 0x0000001a46167220 */ /* 0x040fe20000400000 */
[----:B------:R-:W-:Y:S02]  /*87a0*/  HADD2.F32 R96, -RZ, R96.H1_H1 ;  /* 0x30000060ff607230 */ /* 0x000fe40000004100 */
[C---:B------:R-:W-:Y:S01]  /*87b0*/  FMUL R27, R70.reuse, R27 ;  /* 0x0000001b461b7220 */ /* 0x040fe20000400000 */
[----:B------:R-:W-:Y:S02]  /*87c0*/  HADD2.F32 R99, -RZ, R100.H0_H0 ;  /* 0x20000064ff637230 */ /* 0x000fe40000004100 */
[C---:B------:R-:W-:Y:S01]  /*87d0*/  FFMA R22, R73.reuse, R95, R22 ;  /* 0x0000005f49167223 */ /* 0x040fe20000000016 */
[----:B------:R-:W-:Y:S01]  /*87e0*/  F2FP.F16.E4M3.UNPACK_B R134, R151 ;  /* 0x00000097ff86723e */ /* 0x000fe200020006ff */
        /* <DEDUP_REMOVED lines=8> */
[----:B------:R-:W-:Y:S02]  /*8870*/  HADD2.F32 R100, -RZ, R100.H1_H1 ;  /* 0x30000064ff647230 */ /* 0x000fe40000004100 */
[----:B------:R-:W-:Y:S01]  /*8880*/  FMUL R31, R70, R31 ;  /* 0x0000001f461f7220 */ /* 0x000fe20000400000 */
[--C-:B------:R-:W-:Y:S02]  /*8890*/  HADD2.F32 R103, -RZ, R104.reuse.H0_H0 ;  /* 0x20000068ff677230 */ /* 0x100fe40000004100 */
[C---:B------:R-:W-:Y:S01]  /*88a0*/  FFMA R26, R73.reuse, R99, R26 ;  /* 0x00000063491a7223 */ /* 0x040fe2000000001a */
[----:B------:R-:W-:Y:S01]  /*88b0*/  ISETP.NE.AND P0, PT, R168, RZ, PT ;  /* 0x000000ffa800720c */ /* 0x000fe20003f05270 */
[C---:B------:R-:W-:Y:S01]  /*88c0*/  FFMA R31, R73.reuse, R100, R31 ;  /* 0x00000064491f7223 */ /* 0x040fe2000000001f */
[C---:B------:R-:W-:Y:S01]  /*88d0*/  FFMA R28, R73.reuse, R101, R28 ;  /* 0x00000065491c7223 */ /* 0x040fe2000000001c */
[----:B------:R-:W-:Y:S01]  /*88e0*/  LEA R197, R162, UR49, 0x3 ;  /* 0x00000031a2c57c11 */ /* 0x000fe2000f8e18ff */
[----:B------:R-:W-:Y:S01]  /*88f0*/  FFMA R29, R73, R102, R29 ;  /* 0x00000066491d7223 */ /* 0x000fe2000000001d */
[----:B------:R-:W-:Y:S01]  /*8900*/  HADD2.F32 R104, -RZ, R104.H1_H1 ;  /* 0x30000068ff687230 */ /* 0x000fe20000004100 */
[----:B------:R-:W-:Y:S01]  /*8910*/  F2FP.SATFINITE.E4M3.F32.PACK_AB_MERGE_C R182, R31, R26, RZ ;  /* 0x0000001a1fb6723e */ /* 0x000fe200048070ff */
[C---:B------:R-:W-:Y:S01]  /*8920*/  FMUL R30, R70.reuse, R34 ;  /* 0x00000022461e7220 */ /* 0x040fe20000400000 */
[C---:B------:R-:W-:Y:S01]  /*8930*/  FMUL R35, R70.reuse, R35 ;  /* 0x0000002346237220 */ /* 0x040fe20000400000 */
[--C-:B------:R-:W-:Y:S01]  /*8940*/  HADD2.F32 R107, -RZ, R108.reuse.H0_H0 ;  /* 0x2000006cff6b7230 */ /* 0x100fe20000004100 */
[----:B-1----:R-:W-:Y:S01]  /*8950*/  F2FP.SATFINITE.E4M3.F32.PACK_AB_MERGE_C R156, R17, R16, R180 ;  /* 0x00000010119c723e */ /* 0x002fe200048070b4 */
[----:B------:R-:W-:Y:S01]  /*8960*/  FFMA R30, R73, R103, R30 ;  /* 0x00000067491e7223 */ /* 0x000fe2000000001e */
[----:B------:R-:W-:Y:S01]  /*8970*/  F2FP.SATFINITE.E4M3.F32.PACK_AB_MERGE_C R157, R21, R20, R181 ;  /* 0x00000014159d723e */ /* 0x000fe200048070b5 */
[----:B------:R-:W-:Y:S01]  /*8980*/  FFMA R35, R73, R104, R35 ;  /* 0x0000006849237223 */ /* 0x000fe20000000023 */
[----:B------:R-:W-:Y:S01]  /*8990*/  F2FP.SATFINITE.E4M3.F32.PACK_AB_MERGE_C R158, R25, R24, R182 ;  /* 0x00000018199e723e */ /* 0x000fe200048070b6 */
[----:B------:R-:W-:Y:S01]  /*89a0*/  FFMA R32, R73, R105, R32 ;  /* 0x0000006949207223 */ /* 0x000fe20000000020 */
[----:B------:R-:W-:Y:S01]  /*89b0*/  IADD3 R180, PT, PT, R177, R190, RZ ;  /* 0x000000beb1b47210 */ /* 0x000fe20007ffe0ff */
[----:B------:R-:W-:Y:S01]  /*89c0*/  FFMA R33, R73, R106, R33 ;  /* 0x0000006a49217223 */ /* 0x000fe20000000021 */
[----:B------:R-:W-:Y:S01]  /*89d0*/  IADD3 R181, PT, PT, R177, R196, RZ ;  /* 0x000000c4b1b57210 */ /* 0x000fe20007ffe0ff */
[----:B------:R-:W-:Y:S01]  /*89e0*/  HADD2.F32 R108, -RZ, R108.H1_H1 ;  /* 0x3000006cff6c7230 */ /* 0x000fe20000004100 */
[----:B------:R-:W-:Y:S01]  /*89f0*/  IADD3 R182, PT, PT, R191, R180, RZ ;  /* 0x000000b4bfb67210 */ /* 0x000fe20007ffe0ff */
[C---:B------:R-:W-:Y:S01]  /*8a00*/  FMUL R34, R70.reuse, R38 ;  /* 0x0000002646227220 */ /* 0x040fe20000400000 */
[----:B------:R-:W-:Y:S01]  /*8a10*/  F2FP.SATFINITE.E4M3.F32.PACK_AB_MERGE_C R159, R35, R30, RZ ;  /* 0x0000001e239f723e */ /* 0x000fe200048070ff */
[C---:B------:R-:W-:Y:S01]  /*8a20*/  FMUL R39, R70.reuse, R39 ;  /* 0x0000002746277220 */ /* 0x040fe20000400000 */
[--C-:B------:R-:W-:Y:S02]  /*8a30*/  HADD2.F32 R111, -RZ, R112.reuse.H0_H0 ;  /* 0x20000070ff6f7230 */ /* 0x100fe40000004100 */
[----:B------:R-:W-:Y:S01]  /*8a40*/  FFMA R34, R73, R107, R34 ;  /* 0x0000006b49227223 */ /* 0x000fe20000000022 */
[----:B------:R-:W-:Y:S01]  /*8a50*/  F2FP.SATFINITE.E4M3.F32.PACK_AB_MERGE_C R159, R29, R28, R159 ;  /* 0x0000001c1d9f723e */ /* 0x000fe2000480709f */
[C---:B------:R-:W-:Y:S01]  /*8a60*/  FFMA R39, R73.reuse, R108, R39 ;  /* 0x0000006c49277223 */ /* 0x040fe20000000027 */
[C---:B------:R-:W-:Y:S01]  /*8a70*/  FFMA R36, R73.reuse, R109, R36 ;  /* 0x0000006d49247223 */ /* 0x040fe20000000024 */
[----:B------:R-:W-:Y:S01]  /*8a80*/  FFMA R37, R73, R110, R37 ;  /* 0x0000006e49257223 */ /* 0x000fe20000000025 */
[----:B------:R-:W-:Y:S01]  /*8a90*/  HADD2.F32 R112, -RZ, R112.H1_H1 ;  /* 0x30000070ff707230 */ /* 0x000fe20000004100 */
[----:B------:R1:W-:Y:S01]  /*8aa0*/  STS.128 [R180+0x4010], R156 ;  /* 0x0040109cb4007388 */ /* 0x0003e20000000c00 */
[----:B------:R-:W-:Y:S01]  /*8ab0*/  F2FP.SATFINITE.E4M3.F32.PACK_AB_MERGE_C R184, R39, R34, RZ ;  /* 0x0000002227b8723e */ /* 0x000fe200048070ff */
[C---:B------:R-:W-:Y:S01]  /*8ac0*/  FMUL R38, R70.reuse, R42 ;  /* 0x0000002a46267220 */ /* 0x040fe20000400000 */
[C---:B------:R-:W-:Y:S01]  /*8ad0*/  FMUL R43, R70.reuse, R43 ;  /* 0x0000002b462b7220 */ /* 0x040fe20000400000 */
[--C-:B------:R-:W-:Y:S01]  /*8ae0*/  HADD2.F32 R115, -RZ, R116.reuse.H0_H0 ;  /* 0x20000074ff737230 */ /* 0x100fe20000004100 */
[----:B------:R-:W-:Y:S01]  /*8af0*/  F2FP.SATFINITE.E4M3.F32.PACK_AB_MERGE_C R184, R33, R32, R184 ;  /* 0x0000002021b8723e */ /* 0x000fe200048070b8 */
[C---:B------:R-:W-:Y:S01]  /*8b00*/  FFMA R38, R73.reuse, R111, R38 ;  /* 0x0000006f49267223 */ /* 0x040fe20000000026 */
[C---:B------:R-:W-:Y:S01]  /*8b10*/  FFMA R43, R73.reuse, R112, R43 ;  /* 0x00000070492b7223 */ /* 0x040fe2000000002b */
[C---:B------:R-:W-:Y:S01]  /*8b20*/  FFMA R40, R73.reuse, R113, R40 ;  /* 0x0000007149287223 */ /* 0x040fe20000000028 */
[----:B------:R-:W-:Y:S01]  /*8b30*/  FFMA R41, R73, R114, R41 ;  /* 0x0000007249297223 */ /* 0x000fe20000000029 */
[----:B------:R-:W-:Y:S02]  /*8b40*/  HADD2.F32 R116, -RZ, R116.H1_H1 ;  /* 0x30000074ff747230 */ /* 0x000fe40000004100 */
        /* <DEDUP_REMOVED lines=8> */
[C---:B------:R-:W-:Y:S01]  /*8bd0*/  FFMA R45, R73.reuse, R118, R45 ;  /* 0x00000076492d7223 */ /* 0x040fe2000000002d */
[----:B------:R-:W-:Y:S02]  /*8be0*/  HADD2.F32 R120, -RZ, R120.H1_H1 ;  /* 0x30000078ff787230 */ /* 0x000fe40000004100 */
[C---:B------:R-:W-:Y:S01]  /*8bf0*/  FMUL R46, R70.reuse, R50 ;  /* 0x00000032462e7220 */ /* 0x040fe20000400000 */
[C---:B------:R-:W-:Y:S01]  /*8c00*/  FMUL R51, R70.reuse, R51 ;  /* 0x0000003346337220 */ /* 0x040fe20000400000 */
[--C-:B------:R-:W-:Y:S02]  /*8c10*/  HADD2.F32 R123, -RZ, R124.reuse.H0_H0 ;  /* 0x2000007cff7b7230 */ /* 0x100fe40000004100 */
[C---:B------:R-:W-:Y:S01]  /*8c20*/  FMUL R50, R70.reuse, R54 ;  /* 0x0000003646327220 */ /* 0x040fe20000400000 */
[C---:B------:R-:W-:Y:S01]  /*8c30*/  FFMA R46, R73.reuse, R119, R46 ;  /* 0x00000077492e7223 */ /* 0x040fe2000000002e */
[----:B------:R-:W-:Y:S02]  /*8c40*/  HADD2.F32 R124, -RZ, R124.H1_H1 ;  /* 0x3000007cff7c7230 */ /* 0x000fe40000004100 */
[C---:B------:R-:W-:Y:S01]  /*8c50*/  FFMA R51, R73.reuse, R120, R51 ;  /* 0x0000007849337223 */ /* 0x040fe20000000033 */
[C---:B------:R-:W-:Y:S01]  /*8c60*/  FMUL R55, R70.reuse, R55 ;  /* 0x0000003746377220 */ /* 0x040fe20000400000 */
[C---:B------:R-:W-:Y:S01]  /*8c70*/  FFMA R48, R73.reuse, R121, R48 ;  /* 0x0000007949307223 */ /* 0x040fe20000000030 */
[C---:B------:R-:W-:Y:S01]  /*8c80*/  FFMA R49, R73.reuse, R122, R49 ;  /* 0x0000007a49317223 */ /* 0x040fe20000000031 */
[--C-:B------:R-:W-:Y:S02]  /*8c90*/  HADD2.F32 R127, -RZ, R128.reuse.H0_H0 ;  /* 0x20000080ff7f7230 */ /* 0x100fe40000004100 */
[C---:B------:R-:W-:Y:S01]  /*8ca0*/  FFMA R50, R73.reuse, R123, R50 ;  /* 0x0000007b49327223 */ /* 0x040fe20000000032 */
[----:B------:R-:W-:Y:S02]  /*8cb0*/  HADD2.F32 R128, -RZ, R128.H1_H1 ;  /* 0x30000080ff807230 */ /* 0x000fe40000004100 */
[C---:B------:R-:W-:Y:S01]  /*8cc0*/  FMUL R54, R70.reuse, R58 ;  /* 0x0000003a46367220 */ /* 0x040fe20000400000 */
        /* <DEDUP_REMOVED lines=16> */
[----:B------:R-:W-:Y:S01]  /*8dd0*/  FFMA R63, R73, R132, R63 ;  /* 0x00000084493f7223 */ /* 0x000fe2000000003f */
[----:B------:R-:W-:Y:S01]  /*8de0*/  FMUL R67, R70, R67 ;  /* 0x0000004346437220 */ /* 0x000fe20000400000 */
[----:B------:R-:W-:Y:S01]  /*8df0*/  F2FP.SATFINITE.E4M3.F32.PACK_AB_MERGE_C R186, R47, R42, RZ ;  /* 0x0000002a2fba723e */ /* 0x000fe200048070ff */
[----:B------:R-:W-:Y:S01]  /*8e00*/  FFMA R60, R73, R133, R60 ;  /* 0x00000085493c7223 */ /* 0x000fe2000000003c */
[----:B------:R-:W-:Y:S01]  /*8e10*/  F2FP.SATFINITE.E4M3.F32.PACK_AB_MERGE_C R187, R51, R46, RZ ;  /* 0x0000002e33bb723e */ /* 0x000fe200048070ff */
[C---:B------:R-:W-:Y:S01]  /*8e20*/  FFMA R61, R73.reuse, R134, R61 ;  /* 0x00000086493d7223 */ /* 0x040fe2000000003d */
[C---:B------:R-:W-:Y:S01]  /*8e30*/  FFMA R62, R73.reuse, R75, R62 ;  /* 0x0000004b493e7223 */ /* 0x040fe2000000003e */
[----:B------:R-:W-:Y:S01]  /*8e40*/  FFMA R67, R73, R72, R67 ;  /* 0x0000004849437223 */ /* 0x000fe20000000043 */
[----:B------:R-:W-:Y:S02]  /*8e50*/  F2FP.SATFINITE.E4M3.F32.PACK_AB_MERGE_C R186, R41, R40, R186 ;  /* 0x0000002829ba723e */ /* 0x000fe400048070ba */
[----:B------:R-:W-:Y:S02]  /*8e60*/  F2FP.SATFINITE.E4M3.F32.PACK_AB_MERGE_C R187, R45, R44, R187 ;  /* 0x0000002c2dbb723e */ /* 0x000fe400048070bb */
[----:B------:R-:W-:Y:S02]  /*8e70*/  F2FP.SATFINITE.E4M3.F32.PACK_AB_MERGE_C R192, R55, R50, RZ ;  /* 0x0000003237c0723e */ /* 0x000fe400048070ff */
[----:B------:R-:W-:Y:S01]  /*8e80*/  F2FP.SATFINITE.E4M3.F32.PACK_AB_MERGE_C R193, R59, R54, RZ ;  /* 0x000000363bc1723e */ /* 0x000fe200048070ff */
[----:B------:R1:W-:Y:S01]  /*8e90*/  STS.128 [R181+0x4020], R184 ;  /* 0x004020b8b5007388 */ /* 0x0003e20000000c00 */
[----:B------:R-:W-:Y:S02]  /*8ea0*/  F2FP.SATFINITE.E4M3.F32.PACK_AB_MERGE_C R194, R63, R58, RZ ;  /* 0x0000003a3fc2723e */ /* 0x000fe400048070ff */
[----:B------:R-:W-:Y:S02]  /*8eb0*/  F2FP.SATFINITE.E4M3.F32.PACK_AB_MERGE_C R195, R67, R62, RZ ;  /* 0x0000003e43c3723e */ /* 0x000fe400048070ff */
[----:B------:R-:W-:Y:S02]  /*8ec0*/  F2FP.SATFINITE.E4M3.F32.PACK_AB_MERGE_C R192, R49, R48, R192 ;  /* 0x0000003031c0723e */ /* 0x000fe400048070c0 */
[----:B------:R-:W-:Y:S02]  /*8ed0*/  F2FP.SATFINITE.E4M3.F32.PACK_AB_MERGE_C R193, R53, R52, R193 ;  /* 0x0000003435c1723e */ /* 0x000fe400048070c1 */
[----:B------:R-:W-:Y:S02]  /*8ee0*/  F2FP.SATFINITE.E4M3.F32.PACK_AB_MERGE_C R194, R57, R56, R194 ;  /* 0x0000003839c2723e */ /* 0x000fe400048070c2 */
[----:B------:R-:W-:Y:S02]  /*8ef0*/  F2FP.SATFINITE.E4M3.F32.PACK_AB_MERGE_C R195, R61, R60, R195 ;  /* 0x0000003c3dc3723e */ /* 0x000fe400048070c3 */
[----:B------:R-:W-:Y:S03]  /*8f00*/  @P6 SHF.L.U32 R198, R161, 0x1f, RZ ;  /* 0x0000001fa1c66819 */ /* 0x000fe600000006ff */
[----:B------:R1:W-:Y:S01]  /*8f10*/  STS.128 [R182+0x4010], R192 ;  /* 0x004010c0b6007388 */ /* 0x0003e20000000c00 */
[----:B------:R-:W-:Y:S01]  /*8f20*/  @!PT LDS RZ, [RZ] ;  /* 0x00000000fffff984 */ /* 0x000fe20000000800 */
[----:B------:R-:W-:Y:S01]  /*8f30*/  @!PT LDS RZ, [RZ] ;  /* 0x00000000fffff984 */ /* 0x000fe20000000800 */
[----:B------:R-:W-:Y:S01]  /*8f40*/  @!PT LDS RZ, [RZ] ;  /* 0x00000000fffff984 */ /* 0x000fe20000000800 */
[----:B------:R-:W-:Y:S01]  /*8f50*/  @!PT LDS RZ, [RZ] ;  /* 0x00000000fffff984 */ /* 0x000fe20000000800 */
[----:B------:R2:W-:Y:S07]  /*8f60*/  MEMBAR.ALL.CTA ;  /* 0x0000000000007992 */ /* 0x0005ee0000008000 */
[----:B--2---:R-:W2:Y:S02]  /*8f70*/  FENCE.VIEW.ASYNC.S ;  /* 0x00000000000073c6 */ /* 0x004ea40000000000 */
[----:B--2---:R-:W-:Y:S06]  /*8f80*/  BAR.SYNC.DEFER_BLOCKING 0x1, 0x80 ;  /* 0x0042000000007b1d */ /* 0x004fec0000010000 */
[----:B------:R-:W-:Y:S05]  /*8f90*/  @P0 BRA `(.L_x_109) ;  /* 0x0000000000280947 */ /* 0x000fea0003800000 */
[----:B------:R-:W2:Y:S01]  /*8fa0*/  LDCU.64 UR6, c[0x0][0x348] ;  /* 0x00006900ff0677ac */ /* 0x000ea20008000a00 */
[----:B------:R-:W-:Y:S01]  /*8fb0*/  UIADD3 UR4, UPT, UPT, UR49, 0x4400, URZ ;  /* 0x0000440031047890 */ /* 0x000fe2000fffe0ff */
[----:B------:R-:W-:Y:S05]  /*8fc0*/  UMOV UR41, UR50 ;  /* 0x0000003200297c82 */ /* 0x000fea0008000000 */
[----:B------:R-:W-:Y:S04]  /*8fd0*/  MOV R178, UR4 ;  /* 0x0000000400b27c02 */ /* 0x000fe80008000f00 */
[----:B------:R-:W-:Y:S01]  /*8fe0*/  R2UR UR40, R178 ;  /* 0x00000000b22872ca */ /* 0x000fe200000e0000 */
[----:B--2---:R-:W-:Y:S04]  /*8ff0*/  UIADD3 UR4, UP0, UPT, UR6, 0x780, URZ ;  /* 0x0000078006047890 */ /* 0x004fe8000ff1e0ff */
[----:B------:R-:W-:Y:S09]  /*9000*/  UIADD3.X UR5, UPT, UPT, URZ, UR7, URZ, UP0, !UPT ;  /* 0x00000007ff057290 */ /* 0x000ff200087fe4ff */
[----:B------:R2:W-:Y:S01]  /*9010*/  UTMASTG.5D [UR40], [UR4] ;  /* 0x00000028040073b5 */ /* 0x0005e20008020000 */
[----:B------:R0:W-:Y:S01]  /*9020*/  UTMACMDFLUSH ;  /* 0x00000000000079b7 */ /* 0x0001e20000000000 */
[----:B--2---:R-:W-:Y:S04]  /*9030*/  DEPBAR.LE SB0, 0x1 ;  /* 0x000080400000791a */ /* 0x004fe80000000000 */
.L_x_109:
[----:B------:R-:W-:Y:S05]  /*9040*/  BSYNC.RECONVERGENT B0 ;  /* 0x0000000000007941 */ /* 0x000fea0003800200 */
.L_x_108:
[----:B------:R-:W-:Y:S06]  /*9050*/  BAR.SYNC.DEFER_BLOCKING 0x1, 0x80 ;  /* 0x0042000000007b1d */ /* 0x000fec0000010000 */
[----:B------:R-:W2:Y:S01]  /*9060*/  @P6 SYNCS.PHASECHK.TRANS64.TRYWAIT P0, [R197+URZ+0x180], R198 ;  /* 0x000180c6c50065a7 */ /* 0x000ea200080011ff */
[----:B------:R-:W-:Y:S01]  /*9070*/  BSSY B1, `(.L_x_110) ;  /* 0x0000023000017945 */ /* 0x000fe20003800000 */
[----:B--2---:R-:W-:Y:S03]  /*9080*/  @P6 SEL R188, RZ, 0x1, !P0 ;  /* 0x00000001ffbc6807 */ /* 0x004fe60004000000 */
[----:B------:R-:W-:Y:S05]  /*9090*/  @!P6 BRA `(.L_x_111) ;  /* 0x000000000080e947 */ /* 0x000fea0003800000 */
[----:B------:R-:W-:Y:S01]  /*90a0*/  ISETP.NE.AND P1, PT, R189, RZ, PT ;  /* 0x000000ffbd00720c */ /* 0x000fe20003f25270 */
[----:B------:R-:W2:Y:S01]  /*90b0*/  S2R R0, SR_CgaCtaId ;  /* 0x0000000000007919 */ /* 0x000ea20000008800 */
[----:B------:R-:W-:Y:S01]  /*90c0*/  ISETP.NE.AND P0, PT, R188, RZ, PT ;  /* 0x000000ffbc00720c */ /* 0x000fe20003f05270 */
[----:B------:R-:W-:Y:S10]  /*90d0*/  BSSY B0, `(.L_x_112) ;  /* 0x0000009000007945 */ /* 0x000ff40003800000 */
[----:B------:R-:W-:Y:S04]  /*90e0*/  @P1 IMAD R3, R162, 0x2000, R177 ;  /* 0x00002000a2031824 */ /* 0x000fe800078e02b1 */
[C---:B------:R-:W-:Y:S01]  /*90f0*/  @P1 IMAD.IADD R190, R3.reuse, 0x1, R190 ;  /* 0x0000000103be1824 */ /* 0x040fe200078e02be */
[----:B------:R-:W-:Y:S03]  /*9100*/  @P1 IADD3 R196, PT, PT, R3, R196, RZ ;  /* 0x000000c403c41210 */ /* 0x000fe60007ffe0ff */
[----:B------:R-:W-:Y:S01]  /*9110*/  @P1 IMAD.IADD R191, R191, 0x1, R190 ;  /* 0x00000001bfbf1824 */ /* 0x000fe200078e02be */
[----:B------:R-:W-:Y:S06]  /*9120*/  @P0 BRA `(.L_x_113) ;  /* 0x00000000000c0947 */ /* 0x000fec0003800000 */
[----:B------:R-:W-:Y:S04]  /*9130*/  SHF.L.U32 R2, R161, 0x1f, RZ ;  /* 0x0000001fa1027819 */ /* 0x000fe800000006ff */
[----:B------:R-:W3:Y:S02]  /*9140*/  SYNCS.PHASECHK.TRANS64.TRYWAIT P0, [R197+URZ+0x180], R2 ;  /* 0x00018002c50075a7 */ /* 0x000ee400080011ff */
[----:B---3--:R-:W-:Y:S05]  /*9150*/  @!P0 BRA `(.L_x_114) ;  /* 0x0000002400348947 */ /* 0x008fea0003800000 */
.L_x_113:
[----:B------:R-:W-:Y:S05]  /*9160*/  BSYNC B0 ;  /* 0x0000000000007941 */ /* 0x000fea0003800000 */
.L_x_112:
[----:B------:R-:W-:Y:S01]  /*9170*/  ISETP.NE.AND P0, PT, R189, RZ, PT ;  /* 0x000000ffbd00720c */ /* 0x000fe20003f05270 */
[----:B---3--:R-:W-:Y:S02]  /*9180*/  VIADD R197, R197, 0x190 ;  /* 0x00000190c5c57836 */ /* 0x008fe40000000000 */
[----:B------:R-:W-:Y:S03]  /*9190*/  VIADD R162, R162, 0x1 ;  /* 0x00000001a2a27836 */ /* 0x000fe60000000000 */
[----:B--2---:R-:W-:Y:S07]  /*91a0*/  PRMT R0, R0, 0x654, R197 ;  /* 0x0000065400007816 */ /* 0x004fee00000000c5 */
[----:B------:R2:W3:Y:S04]  /*91b0*/  @P0 LDS.128 R136, [R3] ;  /* 0x0000000003880984 */ /* 0x0004e80000000c00 */
[----:B------:R2:W4:Y:S04]  /*91c0*/  @P0 LDS.128 R140, [R190+0x10] ;  /* 0x00001000be8c0984 */ /* 0x0005280000000c00 */
        /* <DEDUP_REMOVED lines=9> */
[----:B------:R-:W-:Y:S01]  /*9260*/  SEL R162, R162, RZ, P0 ;  /* 0x000000ffa2a27207 */ /* 0x000fe20000000000 */
[----:B-----5:R5:W-:Y:S02]  /*9270*/  SYNCS.ARRIVE.TRANS64.RED.A1T0 RZ, [R0+URZ], RZ ;  /* 0x000000ff00ff79a7 */ /* 0x020be400081004ff */
[----:B-----5:R-:W-:Y:S04]  /*9280*/  SEL R0, RZ, 0x1, P0 ;  /* 0x00000001ff007807 */ /* 0x020fe80000000000 */
[----:B--234-:R-:W-:Y:S02]  /*9290*/  LOP3.LUT R161, R161, R0, RZ, 0x3c, !PT ;  /* 0x00000000a1a17212 */ /* 0x01cfe400078e3cff */
.L_x_111:
[----:B------:R-:W-:Y:S05]  /*92a0*/  BSYNC B1 ;  /* 0x0000000000017941 */ /* 0x000fea0003800000 */
.L_x_110:
[----:B------:R-:W-:Y:S05]  /*92b0*/  VIADD R3, R71, 0x40 ;  /* 0x0000004047037836 */ /* 0x000fea0000000000 */
[----:B------:R-:W-:Y:S04]  /*92c0*/  SHF.R.U32.HI R3, RZ, 0x15, R3 ;  /* 0x00000015ff037819 */ /* 0x000fe80000011603 */
[----:B------:R-:W-:Y:S11]  /*92d0*/  LOP3.LUT P0, RZ, R3, 0x3, R170, 0x48, !PT ;  /* 0x0000000303ff7812 */ /* 0x000ff600078048aa */
[----:B------:R-:W-:Y:S02]  /*92e0*/  @!UPT UIADD3 URZ, UPT, UPT, URZ, URZ, URZ ;  /* 0x000000fffffff290 */ /* 0x000fe4000fffe0ff */
[----:B------:R-:W-:Y:S05]  /*92f0*/  @!P0 BRA `(.L_x_115) ;  /* 0x0000000000408947 */ /* 0x000fea0003800000 */
[----:B------:R-:W2:Y:S01]  /*9300*/  LDCU.64 UR8, c[0x4][0x70] ;  /* 0x01000e00ff0877ac */ /* 0x000ea20008000a00 */
[----:B------:R-:W-:Y:S01]  /*9310*/  MOV R3, 0x0 ;  /* 0x0000000000037802 */ /* 0x000fe20000000f00 */
[----:B------:R-:W-:Y:S02]  /*9320*/  HFMA2 R12, -RZ, RZ, 0, 5.9604644775390625e-08 ;  /* 0x00000001ff0c7431 */ /* 0x000fe400000001ff */
[----:B------:R-:W-:Y:S02]  /*9330*/  IMAD.MOV.U32 R8, RZ, RZ, 0x192 ;  /* 0x00000192ff087424 */ /* 0x000fe400078e00ff */
[----:B------:R-:W-:Y:S01]  /*9340*/  IMAD.MOV.U32 R13, RZ, RZ, RZ ;  /* 0x000000ffff0d7224 */ /* 0x000fe200078e00ff */
[----:B------:R-:W3:Y:S01]  /*9350*/  LDCU.64 UR6, c[0x4][0x78] ;  /* 0x01000f00ff0677ac */ /* 0x000ee20008000a00 */
[----:B------:R-:W4:Y:S01]  /*9360*/  LDC.64 R2, c[0x4][R3] ;  /* 0x0100000003027b82 */ /* 0x000f220000000a00 */
[----:B------:R-:W5:Y:S01]  /*9370*/  LDCU.64 UR4, c[0x4][0x10] ;  /* 0x01000200ff0477ac */ /* 0x000f620008000a00 */
[----:B--2---:R-:W-:Y:S01]  /*9380*/  MOV R5, UR9 ;  /* 0x0000000900057c02 */ /* 0x004fe20008000f00 */
[----:B------:R-:W-:Y:S01]  /*9390*/  IMAD.U32 R4, RZ, RZ, UR8 ;  /* 0x00000008ff047e24 */ /* 0x000fe2000f8e00ff */
[----:B---3--:R-:W-:Y:S01]  /*93a0*/  MOV R7, UR7 ;  /* 0x0000000700077c02 */ /* 0x008fe20008000f00 */
[----:B------:R-:W-:Y:S01]  /*93b0*/  IMAD.U32 R6, RZ, RZ, UR6 ;  /* 0x00000006ff067e24 */ /* 0x000fe2000f8e00ff */
[----:B-----5:R-:W-:Y:S01]  /*93c0*/  MOV R11, UR5 ;  /* 0x00000005000b7c02 */ /* 0x020fe20008000f00 */
[----:B------:R-:W-:Y:S02]  /*93d0*/  IMAD.U32 R10, RZ, RZ, UR4 ;  /* 0x00000004ff0a7e24 */ /* 0x000fe4000f8e00ff */
[----:B------:R-:W-:Y:S07]  /*93e0*/  LEPC R20, `(.L_x_115) ;  /* 0x000000001014794e */ /* 0x000fee0000000000 */
[----:B-1--4-:R-:W-:Y:S05]  /*93f0*/  CALL.ABS.NOINC R2 ;  /* 0x0000000002007343 */ /* 0x012fea0003c00000 */
.L_x_115:
[----:B------:R-:W-:Y:S01]  /*9400*/  ISETP.NE.AND P0, PT, R168, RZ, PT ;  /* 0x000000ffa800720c */ /* 0x000fe20003f05270 */
[----:B------:R-:W-:Y:S05]  /*9410*/  WARPSYNC.ALL ;  /* 0x0000000000007948 */ /* 0x000fea0003800000 */
[----:B------:R-:W-:Y:S01]  /*9420*/  R2UR UR4, R71 ;  /* 0x00000000470472ca */ /* 0x000fe200000e0000 */
[----:B------:R-:W2:Y:S01]  /*9430*/  S2UR UR6, SR_CgaCtaId ;  /* 0x00000000000679c3 */ /* 0x000ea20000008800 */
[----:B------:R-:W-:Y:S01]  /*9440*/  F2FP.F16.E4M3.UNPACK_B R11, R137 ;  /* 0x00000089ff0b723e */ /* 0x000fe200020006ff */
[----:B------:R-:W-:Y:S01]  /*9450*/  BSSY.RECONVERGENT B0, `(.L_x_116) ;  /* 0x000011b000007945 */ /* 0x000fe20003800200 */
[----:B------:R-:W-:Y:S02]  /*9460*/  F2FP.F16.E4M3.UNPACK_B R10, R138 ;  /* 0x0000008aff0a723e */ /* 0x000fe400020006ff */
[----:B------:R-:W-:Y:S01]  /*9470*/  F2FP.F16.E4M3.UNPACK_B R9, R139 ;  /* 0x0000008bff09723e */ /* 0x000fe200020006ff */
[--C-:B------:R-:W-:Y:S01]  /*9480*/  HADD2.F32 R74, -RZ, R11.reuse.H0_H0 ;  /* 0x2000000bff4a7230 */ /* 0x100fe20000004100 */
[----:B------:R-:W-:Y:S01]  /*9490*/  F2FP.F16.E4M3.UNPACK_B R8, R140 ;  /* 0x0000008cff08723e */ /* 0x000fe200020006ff */
[----:B------:R-:W-:Y:S01]  /*94a0*/  HADD2.F32 R76, -RZ, R11.H1_H1 ;  /* 0x3000000bff4c7230 */ /* 0x000fe20000004100 */
[----:B------:R-:W-:Y:S01]  /*94b0*/  F2FP.F16.E4M3.UNPACK_B R7, R141 ;  /* 0x0000008dff07723e */ /* 0x000fe200020006ff */
[--C-:B------:R-:W-:Y:S01]  /*94c0*/  HADD2.F32 R77, -RZ, R10.reuse.H0_H0 ;  /* 0x2000000aff4d7230 */ /* 0x100fe20000004100 */
[----:B------:R-:W-:Y:S01]  /*94d0*/  F2FP.F16.E4M3.UNPACK_B R6, R142 ;  /* 0x0000008eff06723e */ /* 0x000fe200020006ff */
[----:B------:R-:W-:Y:S01]  /*94e0*/  HADD2.F32 R80, -RZ, R10.H1_H1 ;  /* 0x3000000aff507230 */ /* 0x000fe20000004100 */
[----:B------:R-:W-:Y:S01]  /*94f0*/  F2FP.F16.E4M3.UNPACK_B R5, R143 ;  /* 0x0000008fff05723e */ /* 0x000fe200020006ff */
[--C-:B------:R-:W-:Y:S01]  /*9500*/  HADD2.F32 R81, -RZ, R9.reuse.H0_H0 ;  /* 0x20000009ff517230 */ /* 0x100fe20000004100 */
[----:B-1----:R-:W-:Y:S01]  /*9510*/  F2FP.F16.E4M3.UNPACK_B R4, R144 ;  /* 0x00000090ff04723e */ /* 0x002fe200020006ff */
[----:B------:R-:W-:Y:S01]  /*9520*/  HADD2.F32 R84, -RZ, R9.H1_H1 ;  /* 0x30000009ff547230 */ /* 0x000fe20000004100 */
[-C--:B------:R-:W-:Y:S01]  /*9530*/  F2FP.F16.E4M3.UNPACK_B R2, R136.reuse ;  /* 0x00000088ff02723e */ /* 0x080fe200020006ff */
[--C-:B------:R-:W-:Y:S01]  /*9540*/  HADD2.F32 R85, -RZ, R8.reuse.H0_H0 ;  /* 0x20000008ff557230 */ /* 0x100fe20000004100 */
[----:B------:R-:W-:Y:S01]  /*9550*/  F2FP.F16.E4M3.UNPACK_B R136, R136.H1 ;  /* 0x00000088ff88723e */ /* 0x000fe200030006ff */
[----:B------:R-:W-:Y:S01]  /*9560*/  HADD2.F32 R87, -RZ, R8.H1_H1 ;  /* 0x30000008ff577230 */ /* 0x000fe20000004100 */
[----:B------:R-:W-:Y:S01]  /*9570*/  F2FP.F16.E4M3.UNPACK_B R137, R137.H1 ;  /* 0x00000089ff89723e */ /* 0x000fe200030006ff */
[--C-:B------:R-:W-:Y:S01]  /*9580*/  HADD2.F32 R90, -RZ, R7.reuse.H0_H0 ;  /* 0x20000007ff5a7230 */ /* 0x100fe20000004100 */
[----:B------:R-:W-:Y:S01]  /*9590*/  F2FP.F16.E4M3.UNPACK_B R138, R138.H1 ;  /* 0x0000008aff8a723e */ /* 0x000fe200030006ff */
[----:B------:R-:W-:Y:S01]  /*95a0*/  HADD2.F32 R91, -RZ, R7.H1_H1 ;  /* 0x30000007ff5b7230 */ /* 0x000fe20000004100 */
[----:B------:R-:W-:Y:S01]  /*95b0*/  F2FP.F16.E4M3.UNPACK_B R139, R139.H1 ;  /* 0x0000008bff8b723e */ /* 0x000fe200030006ff */
[--C-:B------:R-:W-:Y:S01]  /*95c0*/  HADD2.F32 R94, -RZ, R6.reuse.H0_H0 ;  /* 0x20000006ff5e7230 */ /* 0x100fe20000004100 */
[----:B------:R-:W-:Y:S01]  /*95d0*/  R2UR UR5, R183 ;  /* 0x00000000b70572ca */ /* 0x000fe200000e0000 */
[----:B------:R-:W-:Y:S01]  /*95e0*/  HADD2.F32 R95, -RZ, R6.H1_H1 ;  /* 0x30000006ff5f7230 */ /* 0x000fe20000004100 */
        /* <DEDUP_REMOVED lines=9> */
[----:B------:R-:W1:Y:S01]  /*9680*/  LDTM.x64 R4, tmem[UR4+0x40] ;  /* 0x00004004000479ee */ /* 0x000e620008340000 */
[--C-:B------:R-:W-:Y:S01]  /*9690*/  HADD2.F32 R0, -RZ, R2.reuse.H0_H0 ;  /* 0x20000002ff007230 */ /* 0x100fe20000004100 */
[----:B------:R-:W-:Y:S01]  /*96a0*/  NOP ;  /* 0x0000000000007918 */ /* 0x000fe20000000000 */
[----:B------:R-:W-:Y:S01]  /*96b0*/  UIADD3 UR4, UPT, UPT, UR5, 0x1d0, URZ ;  /* 0x000001d005047890 */ /* 0x000fe2000fffe0ff */
[----:B------:R-:W-:Y:S01]  /*96c0*/  HADD2.F32 R2, -RZ, R2.H1_H1 ;  /* 0x30000002ff027230 */ /* 0x000fe20000004100 */
[----:B------:R-:W-:Y:S01]  /*96d0*/  F2FP.F16.E4M3.UNPACK_B R127, R150 ;  /* 0x00000096ff7f723e */ /* 0x000fe200020006ff */
[----:B------:R-:W-:Y:S01]  /*96e0*/  HADD2.F32 R78, -RZ, R137.H1_H1 ;  /* 0x30000089ff4e7230 */ /* 0x000fe20000004100 */
[----:B------:R-:W-:Y:S01]  /*96f0*/  F2FP.F16.E4M3.UNPACK_B R130, R151 ;  /* 0x00000097ff82723e */ /* 0x000fe200020006ff */
        /* <DEDUP_REMOVED lines=16> */
[----:B--2---:R-:W-:Y:S01]  /*9800*/  UPRMT UR4, UR6, 0x654, UR4 ;  /* 0x0000065406047896 */ /* 0x004fe20008000004 */
[C---:B-1----:R-:W-:Y:S01]  /*9810*/  FMUL R4, R70.reuse, R4 ;  /* 0x0000000446047220 */ /* 0x042fe20000400000 */
[C---:B------:R-:W-:Y:S01]  /*9820*/  FMUL R5, R70.reuse, R5 ;  /* 0x0000000546057220 */ /* 0x040fe20000400000 */
[--C-:B------:R-:W-:Y:S02]  /*9830*/  HADD2.F32 R3, -RZ, R136.reuse.H0_H0 ;  /* 0x20000088ff037230 */ /* 0x100fe40000004100 */
[C---:B------:R-:W-:Y:S01]  /*9840*/  FMUL R8, R70.reuse, R8 ;  /* 0x0000000846087220 */ /* 0x040fe20000400000 */
[C---:B------:R-:W-:Y:S01]  /*9850*/  FFMA R4, R73.reuse, R0, R4 ;  /* 0x0000000049047223 */ /* 0x040fe20000000004 */
[C---:B------:R-:W-:Y:S01]  /*9860*/  FFMA R5, R73.reuse, R2, R5 ;  /* 0x0000000249057223 */ /* 0x040fe20000000005 */
[C---:B------:R-:W-:Y:S01]  /*9870*/  FMUL R9, R70.reuse, R9 ;  /* 0x0000000946097220 */ /* 0x040fe20000400000 */
[C---:B------:R-:W-:Y:S01]  /*9880*/  FMUL R12, R70.reuse, R12 ;  /* 0x0000000c460c7220 */ /* 0x040fe20000400000 */
[----:B------:R-:W-:Y:S01]  /*9890*/  SYNCS.ARRIVE.TRANS64.RED.A1T0 RZ, [UR4], RZ ;  /* 0x000000ffffff79a7 */ /* 0x000fe20008100404 */
[C---:B------:R-:W-:Y:S01]  /*98a0*/  FMUL R13, R70.reuse, R13 ;  /* 0x0000000d460d7220 */ /* 0x040fe20000400000 */
[C---:B------:R-:W-:Y:S01]  /*98b0*/  FMUL R16, R70.reuse, R16 ;  /* 0x0000001046107220 */ /* 0x040fe20000400000 */
[C---:B------:R-:W-:Y:S01]  /*98c0*/  FMUL R17, R70.reuse, R17 ;  /* 0x0000001146117220 */ /* 0x040fe20000400000 */
[C---:B------:R-:W-:Y:S01]  /*98d0*/  FMUL R0, R70.reuse, R20 ;  /* 0x0000001446007220 */ /* 0x040fe20000400000 */
[C---:B------:R-:W-:Y:S01]  /*98e0*/  FMUL R2, R70.reuse, R21 ;  /* 0x0000001546027220 */ /* 0x040fe20000400000 */
[C---:B------:R-:W-:Y:S01]  /*98f0*/  FMUL R21, R70.reuse, R28 ;  /* 0x0000001c46157220 */ /* 0x040fe20000400000 */
[----:B------:R-:W-:Y:S02]  /*9900*/  HADD2.F32 R122, -RZ, R123.H0_H0 ;  /* 0x2000007bff7a7230 */ /* 0x000fe40000004100 */
[C---:B------:R-:W-:Y:S01]  /*9910*/  FMUL R6, R70.reuse, R6 ;  /* 0x0000000646067220 */ /* 0x040fe20000400000 */
[----:B------:R-:W-:Y:S02]  /*9920*/  HADD2.F32 R72, -RZ, R136.H1_H1 ;  /* 0x30000088ff487230 */ /* 0x000fe40000004100 */
[C---:B------:R-:W-:Y:S01]  /*9930*/  FMUL R7, R70.reuse, R7 ;  /* 0x0000000746077220 */ /* 0x040fe20000400000 */
[----:B------:R-:W-:Y:S02]  /*9940*/  HADD2.F32 R75, -RZ, R137.H0_H0 ;  /* 0x20000089ff4b7230 */ /* 0x000fe40000004100 */
[C---:B------:R-:W-:Y:S01]  /*9950*/  FFMA R6, R73.reuse, R3, R6 ;  /* 0x0000000349067223 */ /* 0x040fe20000000006 */
[----:B------:R-:W-:Y:S02]  /*9960*/  HADD2.F32 R123, -RZ, R123.H1_H1 ;  /* 0x3000007bff7b7230 */ /* 0x000fe40000004100 */
[C---:B------:R-:W-:Y:S01]  /*9970*/  FFMA R7, R73.reuse, R72, R7 ;  /* 0x0000004849077223 */ /* 0x040fe20000000007 */
[C---:B------:R-:W-:Y:S01]  /*9980*/  FFMA R8, R73.reuse, R74, R8 ;  /* 0x0000004a49087223 */ /* 0x040fe20000000008 */
[----:B------:R-:W-:Y:S01]  /*9990*/  FFMA R9, R73, R76, R9 ;  /* 0x0000004c49097223 */ /* 0x000fe20000000009 */
[--C-:B------:R-:W-:Y:S02]  /*99a0*/  HADD2.F32 R126, -RZ, R127.reuse.H0_H0 ;  /* 0x2000007fff7e7230 */ /* 0x100fe40000004100 */
[C---:B------:R-:W-:Y:S01]  /*99b0*/  FMUL R10, R70.reuse, R10 ;  /* 0x0000000a460a7220 */ /* 0x040fe20000400000 */
[----:B------:R-:W-:Y:S01]  /*99c0*/  F2FP.SATFINITE.E4M3.F32.PACK_AB_MERGE_C R76, R7, R6, RZ ;  /* 0x00000006074c723e */ /* 0x000fe200048070ff */
[C---:B------:R-:W-:Y:S01]  /*99d0*/  FMUL R7, R70.reuse, R24 ;  /* 0x0000001846077220 */ /* 0x040fe20000400000 */
[----:B------:R-:W-:Y:S02]  /*99e0*/  HADD2.F32 R127, -RZ, R127.H1_H1 ;  /* 0x3000007fff7f7230 */ /* 0x000fe40000004100 */
[C---:B------:R-:W-:Y:S01]  /*99f0*/  FFMA R10, R73.reuse, R75, R10 ;  /* 0x0000004b490a7223 */ /* 0x040fe2000000000a */
[----:B------:R-:W-:Y:S02]  /*9a00*/  HADD2.F32 R72, -RZ, R130.H0_H0 ;  /* 0x20000082ff487230 */ /* 0x000fe40000004100 */
[C---:B------:R-:W-:Y:S01]  /*9a10*/  FMUL R11, R70.reuse, R11 ;  /* 0x0000000b460b7220 */ /* 0x040fe20000400000 */
[--C-:B------:R-:W-:Y:S02]  /*9a20*/  HADD2.F32 R79, -RZ, R138.reuse.H0_H0 ;  /* 0x2000008aff4f7230 */ /* 0x100fe40000004100 */
[C---:B------:R-:W-:Y:S01]  /*9a30*/  FMUL R14, R70.reuse, R14 ;  /* 0x0000000e460e7220 */ /* 0x040fe20000400000 */
[----:B------:R-:W-:Y:S02]  /*9a40*/  HADD2.F32 R82, -RZ, R138.H1_H1 ;  /* 0x3000008aff527230 */ /* 0x000fe40000004100 */
[C---:B------:R-:W-:Y:S01]  /*9a50*/  FFMA R11, R73.reuse, R78, R11 ;  /* 0x0000004e490b7223 */ /* 0x040fe2000000000b */
[C---:B------:R-:W-:Y:S01]  /*9a60*/  FFMA R12, R73.reuse, R77, R12 ;  /* 0x0000004d490c7223 */ /* 0x040fe2000000000c */
[C---:B------:R-:W-:Y:S01]  /*9a70*/  FFMA R13, R73.reuse, R80, R13 ;  /* 0x00000050490d7223 */ /* 0x040fe2000000000d */
[----:B------:R-:W-:Y:S01]  /*9a80*/  FFMA R14, R73, R79, R14 ;  /* 0x0000004f490e7223 */ /* 0x000fe2000000000e */
[----:B------:R-:W-:Y:S01]  /*9a90*/  HADD2.F32 R75, -RZ, R130.H1_H1 ;  /* 0x30000082ff4b7230 */ /* 0x000fe20000004100 */
[----:B------:R-:W-:Y:S01]  /*9aa0*/  F2FP.SATFINITE.E4M3.F32.PACK_AB_MERGE_C R78, R11, R10, RZ ;  /* 0x0000000a0b4e723e */ /* 0x000fe200048070ff */
[C---:B------:R-:W-:Y:S01]  /*9ab0*/  FMUL R10, R70.reuse, R25 ;  /* 0x00000019460a7220 */ /* 0x040fe20000400000 */
[C---:B------:R-:W-:Y:S01]  /*9ac0*/  FMUL R25, R70.reuse, R32 ;  /* 0x0000002046197220 */ /* 0x040fe20000400000 */
        /* <DEDUP_REMOVED lines=8> */
[C---:B------:R-:W-:Y:S01]  /*9b50*/  FMUL R19, R70.reuse, R19 ;  /* 0x0000001346137220 */ /* 0x040fe20000400000 */
[--C-:B------:R-:W-:Y:S01]  /*9b60*/  HADD2.F32 R88, -RZ, R140.reuse.H0_H0 ;  /* 0x2000008cff587230 */ /* 0x100fe20000004100 */
[----:B------:R-:W-:Y:S01]  /*9b70*/  F2FP.SATFINITE.E4M3.F32.PACK_AB_MERGE_C R14, R15, R14, RZ ;  /* 0x0000000e0f0e723e */ /* 0x000fe200048070ff */
[----:B------:R-:W-:Y:S02]  /*9b80*/  HADD2.F32 R89, -RZ, R140.H1_H1 ;  /* 0x3000008cff597230 */ /* 0x000fe40000004100 */
[C---:B------:R-:W-:Y:S01]  /*9b90*/  FFMA R19, R73.reuse, R86, R19 ;  /* 0x0000005649137223 */ /* 0x040fe20000000013 */
[C---:B------:R-:W-:Y:S01]  /*9ba0*/  FFMA R0, R73.reuse, R85, R0 ;  /* 0x0000005549007223 */ /* 0x040fe20000000000 */
[----:B------:R-:W-:Y:S01]  /*9bb0*/  FFMA R2, R73, R87, R2 ;  /* 0x0000005749027223 */ /* 0x000fe20000000002 */
[C---:B------:R-:W-:Y:S01]  /*9bc0*/  FMUL R3, R70.reuse, R22 ;  /* 0x0000001646037220 */ /* 0x040fe20000400000 */
[C---:B------:R-:W-:Y:S01]  /*9bd0*/  FMUL R22, R70.reuse, R29 ;  /* 0x0000001d46167220 */ /* 0x040fe20000400000 */
[----:B------:R-:W-:Y:S01]  /*9be0*/  F2FP.SATFINITE.E4M3.F32.PACK_AB_MERGE_C R18, R19, R18, RZ ;  /* 0x000000121312723e */ /* 0x000fe200048070ff */
[C---:B------:R-:W-:Y:S01]  /*9bf0*/  FMUL R29, R70.reuse, R36 ;  /* 0x00000024461d7220 */ /* 0x040fe20000400000 */
[C---:B------:R-:W-:Y:S01]  /*9c00*/  FFMA R3, R73.reuse, R88, R3 ;  /* 0x0000005849037223 */ /* 0x040fe20000000003 */
[C---:B------:R-:W-:Y:S01]  /*9c10*/  FMUL R6, R70.reuse, R23 ;  /* 0x0000001746067220 */ /* 0x040fe20000400000 */
[--C-:B------:R-:W-:Y:S02]  /*9c20*/  HADD2.F32 R92, -RZ, R141.reuse.H0_H0 ;  /* 0x2000008dff5c7230 */ /* 0x100fe40000004100 */
[C---:B------:R-:W-:Y:S01]  /*9c30*/  FMUL R11, R70.reuse, R26 ;  /* 0x0000001a460b7220 */ /* 0x040fe20000400000 */
[----:B------:R-:W-:Y:S02]  /*9c40*/  HADD2.F32 R93, -RZ, R141.H1_H1 ;  /* 0x3000008dff5d7230 */ /* 0x000fe40000004100 */
[C---:B------:R-:W-:Y:S01]  /*9c50*/  FFMA R6, R73.reuse, R89, R6 ;  /* 0x0000005949067223 */ /* 0x040fe20000000006 */
[C---:B------:R-:W-:Y:S01]  /*9c60*/  FFMA R7, R73.reuse, R90, R7 ;  /* 0x0000005a49077223 */ /* 0x040fe20000000007 */
[C---:B------:R-:W-:Y:S01]  /*9c70*/  FFMA R10, R73.reuse, R91, R10 ;  /* 0x0000005b490a7223 */ /* 0x040fe2000000000a */
[C---:B------:R-:W-:Y:S01]  /*9c80*/  FFMA R11, R73.reuse, R92, R11 ;  /* 0x0000005c490b7223 */ /* 0x040fe2000000000b */
[----:B------:R-:W-:Y:S01]  /*9c90*/  FMUL R26, R70, R33 ;  /* 0x00000021461a7220 */ /* 0x000fe20000400000 */
[----:B------:R-:W-:Y:S01]  /*9ca0*/  F2FP.SATFINITE.E4M3.F32.PACK_AB_MERGE_C R3, R6, R3, RZ ;  /* 0x000000030603723e */ /* 0x000fe200048070ff */
        /* <DEDUP_REMOVED lines=9> */
[C---:B------:R-:W-:Y:S01]  /*9d40*/  FMUL R30, R70.reuse, R37 ;  /* 0x00000025461e7220 */ /* 0x040fe20000400000 */
[C---:B------:R-:W-:Y:S01]  /*9d50*/  FMUL R37, R70.reuse, R44 ;  /* 0x0000002c46257220 */ /* 0x040fe20000400000 */
[C---:B------:R-:W-:Y:S01]  /*9d60*/  FMUL R24, R70.reuse, R31 ;  /* 0x0000001f46187220 */ /* 0x040fe20000400000 */
[--C-:B------:R-:W-:Y:S02]  /*9d70*/  HADD2.F32 R100, -RZ, R143.reuse.H0_H0 ;  /* 0x2000008fff647230 */ /* 0x100fe40000004100 */
[----:B------:R-:W-:Y:S01]  /*9d80*/  FMUL R27, R70, R34 ;  /* 0x00000022461b7220 */ /* 0x000fe20000400000 */
[----:B------:R-:W-:Y:S02]  /*9d90*/  HADD2.F32 R101, -RZ, R143.H1_H1 ;  /* 0x3000008fff657230 */ /* 0x000fe40000004100 */
[C---:B------:R-:W-:Y:S01]  /*9da0*/  FFMA R24, R73.reuse, R97, R24 ;  /* 0x0000006149187223 */ /* 0x040fe20000000018 */
[C---:B------:R-:W-:Y:S01]  /*9db0*/  FFMA R25, R73.reuse, R98, R25 ;  /* 0x0000006249197223 */ /* 0x040fe20000000019 */
[C---:B------:R-:W-:Y:S01]  /*9dc0*/  FFMA R26, R73.reuse, R99, R26 ;  /* 0x00000063491a7223 */ /* 0x040fe2000000001a */
[----:B------:R-:W-:Y:S01]  /*9dd0*/  F2FP.F16.E4M3.UNPACK_B R148, R148.H1 ;  /* 0x00000094ff94723e */ /* 0x000fe200030006ff */
[C---:B------:R-:W-:Y:S01]  /*9de0*/  FFMA R27, R73.reuse, R100, R27 ;  /* 0x00000064491b7223 */ /* 0x040fe2000000001b */
[----:B------:R-:W-:Y:S01]  /*9df0*/  F2FP.SATFINITE.E4M3.F32.PACK_AB_MERGE_C R6, R24, R23, RZ ;  /* 0x000000171806723e */ /* 0x000fe200048070ff */
[C---:B------:R-:W-:Y:S01]  /*9e00*/  FMUL R34, R70.reuse, R41 ;  /* 0x0000002946227220 */ /* 0x040fe20000400000 */
[C---:B------:R-:W-:Y:S01]  /*9e10*/  FMUL R41, R70.reuse, R48 ;  /* 0x0000003046297220 */ /* 0x040fe20000400000 */
[----:B------:R-:W-:Y:S01]  /*9e20*/  FMUL R28, R70, R35 ;  /* 0x00000023461c7220 */ /* 0x000fe20000400000 */
[----:B------:R-:W-:Y:S01]  /*9e30*/  F2FP.F16.E4M3.UNPACK_B R149, R149.H1 ;  /* 0x00000095ff95723e */ /* 0x000fe200030006ff */
[--C-:B------:R-:W-:Y:S01]  /*9e40*/  HADD2.F32 R104, -RZ, R144.reuse.H0_H0 ;  /* 0x20000090ff687230 */ /* 0x100fe20000004100 */
[----:B------:R-:W-:Y:S01]  /*9e50*/  F2FP.SATFINITE.E4M3.F32.PACK_AB_MERGE_C R6, R22, R21, R6 ;  /* 0x000000151606723e */ /* 0x000fe20004807006 */
[C---:B------:R-:W-:Y:S01]  /*9e60*/  FFMA R28, R73.reuse, R101, R28 ;  /* 0x00000065491c7223 */ /* 0x040fe2000000001c */
[C---:B------:R-:W-:Y:S01]  /*9e70*/  FFMA R29, R73.reuse, R102, R29 ;  /* 0x00000066491d7223 */ /* 0x040fe2000000001d */
[C---:B------:R-:W-:Y:S01]  /*9e80*/  FFMA R30, R73.reuse, R103, R30 ;  /* 0x00000067491e7223 */ /* 0x040fe2000000001e */
[----:B------:R-:W-:Y:S02]  /*9e90*/  HADD2.F32 R105, -RZ, R144.H1_H1 ;  /* 0x30000090ff697230 */ /* 0x000fe40000004100 */
[C---:B------:R-:W-:Y:S01]  /*9ea0*/  FMUL R31, R70.reuse, R38 ;  /* 0x00000026461f7220 */ /* 0x040fe20000400000 */
[----:B------:R-:W-:Y:S01]  /*9eb0*/  F2FP.F16.E4M3.UNPACK_B R150, R150.H1 ;  /* 0x00000096ff96723e */ /* 0x000fe200030006ff */
[C---:B------:R-:W-:Y:S01]  /*9ec0*/  FMUL R38, R70.reuse, R45 ;  /* 0x0000002d46267220 */ /* 0x040fe20000400000 */
[C---:B------:R-:W-:Y:S01]  /*9ed0*/  FMUL R45, R70.reuse, R52 ;  /* 0x00000034462d7220 */ /* 0x040fe20000400000 */
[----:B------:R-:W-:Y:S01]  /*9ee0*/  F2FP.F16.E4M3.UNPACK_B R151, R151.H1 ;  /* 0x00000097ff97723e */ /* 0x000fe200030006ff */
[----:B------:R-:W-:Y:S01]  /*9ef0*/  FFMA R31, R73, R104, R31 ;  /* 0x00000068491f7223 */ /* 0x000fe2000000001f */
[----:B------:R-:W-:Y:S01]  /*9f00*/  FMUL R52, R70, R59 ;  /* 0x0000003b46347220 */ /* 0x000fe20000400000 */
[----:B------:R-:W-:Y:S01]  /*9f10*/  IADD3 R68, PT, PT, R68, 0x1, RZ ;  /* 0x0000000144447810 */ /* 0x000fe20007ffe0ff */
[C---:B------:R-:W-:Y:S01]  /*9f20*/  FMUL R59, R70.reuse, R66 ;  /* 0x00000042463b7220 */ /* 0x040fe20000400000 */
[----:B------:R-:W-:Y:S01]  /*9f30*/  F2FP.SATFINITE.E4M3.F32.PACK_AB_MERGE_C R66, R13, R12, R14 ;  /* 0x0000000c0d42723e */ /* 0x000fe2000480700e */
[C---:B------:R-:W-:Y:S01]  /*9f40*/  FMUL R32, R70.reuse, R39 ;  /* 0x0000002746207220 */ /* 0x040fe20000400000 */
[--C-:B------:R-:W-:Y:S02]  /*9f50*/  HADD2.F32 R108, -RZ, R145.reuse.H0_H0 ;  /* 0x20000091ff6c7230 */ /* 0x100fe40000004100 */
[C---:B------:R-:W-:Y:S01]  /*9f60*/  FMUL R35, R70.reuse, R42 ;  /* 0x0000002a46237220 */ /* 0x040fe20000400000 */
[----:B------:R-:W-:Y:S02]  /*9f70*/  HADD2.F32 R109, -RZ, R145.H1_H1 ;  /* 0x30000091ff6d7230 */ /* 0x000fe40000004100 */
[C---:B------:R-:W-:Y:S01]  /*9f80*/  FFMA R32, R73.reuse, R105, R32 ;  /* 0x0000006949207223 */ /* 0x040fe20000000020 */
[----:B------:R-:W-:Y:S01]  /*9f90*/  FMUL R36, R70, R43 ;  /* 0x0000002b46247220 */ /* 0x000fe20000400000 */
[C---:B------:R-:W-:Y:S01]  /*9fa0*/  FFMA R33, R73.reuse, R106, R33 ;  /* 0x0000006a49217223 */ /* 0x040fe20000000021 */
[C---:B------:R-:W-:Y:S01]  /*9fb0*/  FFMA R34, R73.reuse, R107, R34 ;  /* 0x0000006b49227223 */ /* 0x040fe20000000022 */
[--C-:B------:R-:W-:Y:S01]  /*9fc0*/  HADD2.F32 R112, -RZ, R146.reuse.H0_H0 ;  /* 0x20000092ff707230 */ /* 0x100fe20000004100 */
[----:B------:R-:W-:Y:S01]  /*9fd0*/  F2FP.SATFINITE.E4M3.F32.PACK_AB_MERGE_C R32, R32, R31, RZ ;  /* 0x0000001f2020723e */ /* 0x000fe200048070ff */
[C---:B------:R-:W-:Y:S01]  /*9fe0*/  FFMA R35, R73.reuse, R108, R35 ;  /* 0x0000006c49237223 */ /* 0x040fe20000000023 */
[----:B------:R-:W-:Y:S02]  /*9ff0*/  HADD2.F32 R113, -RZ, R146.H1_H1 ;  /* 0x30000092ff717230 */ /* 0x000fe40000004100 */
[----:B------:R-:W-:Y:S01]  /*a000*/  FMUL R39, R70, R46 ;  /* 0x0000002e46277220 */ /* 0x000fe20000400000 */
[----:B------:R-:W-:Y:S01]  /*a010*/  F2FP.SATFINITE.E4M3.F32.PACK_AB_MERGE_C R32, R30, R29, R32 ;  /* 0x0000001d1e20723e */ /* 0x000fe20004807020 */
[C---:B------:R-:W-:Y:S01]  /*a020*/  FFMA R36, R73.reuse, R109, R36 ;  /* 0x0000006d49247223 */ /* 0x040fe20000000024 */
[C---:B------:R-:W-:Y:S01]  /*a030*/  FMUL R40, R70.reuse, R47 ;  /* 0x0000002f46287220 */ /* 0x040fe20000400000 */
[C---:B------:R-:W-:Y:S01]  /*a040*/  FFMA R37, R73.reuse, R110, R37 ;  /* 0x0000006e49257223 */ /* 0x040fe20000000025 */
[C---:B------:R-:W-:Y:S01]  /*a050*/  FFMA R38, R73.reuse, R111, R38 ;  /* 0x0000006f49267223 */ /* 0x040fe20000000026 */
[C---:B------:R-:W-:Y:S01]  /*a060*/  FMUL R42, R70.reuse, R49 ;  /* 0x00000031462a7220 */ /* 0x040fe20000400000 */
[--C-:B------:R-:W-:Y:S02]  /*a070*/  HADD2.F32 R116, -RZ, R147.reuse.H0_H0 ;  /* 0x20000093ff747230 */ /* 0x100fe40000004100 */
[C---:B------:R-:W-:Y:S01]  /*a080*/  FFMA R39, R73.reuse, R112, R39 ;  /* 0x0000007049277223 */ /* 0x040fe20000000027 */
[----:B------:R-:W-:Y:S02]  /*a090*/  HADD2.F32 R117, -RZ, R147.H1_H1 ;  /* 0x30000093ff757230 */ /* 0x000fe40000004100 */
[C---:B------:R-:W-:Y:S01]  /*a0a0*/  FMUL R43, R70.reuse, R50 ;  /* 0x00000032462b7220 */ /* 0x040fe20000400000 */
[C---:B------:R-:W-:Y:S01]  /*a0b0*/  FFMA R40, R73.reuse, R113, R40 ;  /* 0x0000007149287223 */ /* 0x040fe20000000028 */
[C---:B------:R-:W-:Y:S01]  /*a0c0*/  FMUL R44, R70.reuse, R51 ;  /* 0x00000033462c7220 */ /* 0x040fe20000400000 */
[C---:B------:R-:W-:Y:S01]  /*a0d0*/  FFMA R41, R73.reuse, R114, R41 ;  /* 0x0000007249297223 */ /* 0x040fe20000000029 */
[C---:B------:R-:W-:Y:S01]  /*a0e0*/  FMUL R50, R70.reuse, R57 ;  /* 0x0000003946327220 */ /* 0x040fe20000400000 */
[C---:B------:R-:W-:Y:S01]  /*a0f0*/  FMUL R57, R70.reuse, R64 ;  /* 0x0000004046397220 */ /* 0x040fe20000400000 */
[----:B------:R-:W-:Y:S01]  /*a100*/  FFMA R42, R73, R115, R42 ;  /* 0x00000073492a7223 */ /* 0x000fe2000000002a */
[C---:B------:R-:W-:Y:S01]  /*a110*/  FMUL R46, R70.reuse, R53 ;  /* 0x00000035462e7220 */ /* 0x040fe20000400000 */
[--C-:B------:R-:W-:Y:S01]  /*a120*/  HADD2.F32 R120, -RZ, R148.reuse.H0_H0 ;  /* 0x20000094ff787230 */ /* 0x100fe20000004100 */
[----:B------:R-:W-:Y:S01]  /*a130*/  F2FP.SATFINITE.E4M3.F32.PACK_AB_MERGE_C R64, R5, R4, R76 ;  /* 0x000000040540723e */ /* 0x000fe2000480704c */
[C---:B------:R-:W-:Y:S01]  /*a140*/  FMUL R51, R70.reuse, R58 ;  /* 0x0000003a46337220 */ /* 0x040fe20000400000 */
[C---:B------:R-:W-:Y:S01]  /*a150*/  FMUL R53, R70.reuse, R60 ;  /* 0x0000003c46357220 */ /* 0x040fe20000400000 */
[C---:B------:R-:W-:Y:S01]  /*a160*/  FFMA R43, R73.reuse, R116, R43 ;  /* 0x00000074492b7223 */ /* 0x040fe2000000002b */
[----:B------:R-:W-:Y:S02]  /*a170*/  HADD2.F32 R121, -RZ, R148.H1_H1 ;  /* 0x30000094ff797230 */ /* 0x000fe40000004100 */
[C---:B------:R-:W-:Y:S01]  /*a180*/  FMUL R47, R70.reuse, R54 ;  /* 0x00000036462f7220 */ /* 0x040fe20000400000 */
[C---:B------:R-:W-:Y:S01]  /*a190*/  FMUL R58, R70.reuse, R65 ;  /* 0x00000041463a7220 */ /* 0x040fe20000400000 */
[----:B------:R-:W-:Y:S01]  /*a1a0*/  FMUL R60, R70, R67 ;  /* 0x00000043463c7220 */ /* 0x000fe20000400000 */
[----:B------:R-:W-:Y:S01]  /*a1b0*/  F2FP.SATFINITE.E4M3.F32.PACK_AB_MERGE_C R5, R20, R11, RZ ;  /* 0x0000000b1405723e */ /* 0x000fe200048070ff */
[----:B------:R-:W-:Y:S01]  /*a1c0*/  FFMA R44, R73, R117, R44 ;  /* 0x00000075492c7223 */ /* 0x000fe2000000002c */
[C---:B------:R-:W-:Y:S01]  /*a1d0*/  FMUL R48, R70.reuse, R55 ;  /* 0x0000003746307220 */ /* 0x040fe20000400000 */
[----:B------:R-:W-:Y:S01]  /*a1e0*/  F2FP.SATFINITE.E4M3.F32.PACK_AB_MERGE_C R65, R9, R8, R78 ;  /* 0x000000080941723e */ /* 0x000fe2000480704e */
[----:B------:R-:W-:Y:S01]  /*a1f0*/  FFMA R45, R73, R118, R45 ;  /* 0x00000076492d7223 */ /* 0x000fe2000000002d */
[----:B------:R-:W-:Y:S01]  /*a200*/  F2FP.SATFINITE.E4M3.F32.PACK_AB_MERGE_C R67, R17, R16, R18 ;  /* 0x000000101143723e */ /* 0x000fe20004807012 */
[----:B------:R-:W-:Y:S01]  /*a210*/  FMUL R49, R70, R56 ;  /* 0x0000003846317220 */ /* 0x000fe20000400000 */
[C---:B------:R-:W-:Y:S01]  /*a220*/  FFMA R46, R73.reuse, R119, R46 ;  /* 0x00000077492e7223 */ /* 0x040fe2000000002e */
[--C-:B------:R-:W-:Y:S02]  /*a230*/  HADD2.F32 R124, -RZ, R149.reuse.H0_H0 ;  /* 0x20000095ff7c7230 */ /* 0x100fe40000004100 */
[C---:B------:R-:W-:Y:S01]  /*a240*/  FFMA R47, R73.reuse, R120, R47 ;  /* 0x00000078492f7223 */ /* 0x040fe2000000002f */
[----:B------:R1:W-:Y:S01]  /*a250*/  STS.128 [R165+UR49+0x6400], R64 ;  /* 0x00640040a5007988 */ /* 0x0003e20008000c31 */
[----:B------:R-:W-:Y:S01]  /*a260*/  HADD2.F32 R125, -RZ, R149.H1_H1 ;  /* 0x30000095ff7d7230 */ /* 0x000fe20000004100 */
[----:B------:R-:W-:Y:S01]  /*a270*/  F2FP.SATFINITE.E4M3.F32.PACK_AB_MERGE_C R5, R10, R7, R5 ;  /* 0x000000070a05723e */ /* 0x000fe20004807005 */
[C---:B------:R-:W-:Y:S01]  /*a280*/  FFMA R48, R73.reuse, R121, R48 ;  /* 0x0000007949307223 */ /* 0x040fe20000000030 */
[----:B------:R-:W-:Y:S01]  /*a290*/  F2FP.SATFINITE.E4M3.F32.PACK_AB_MERGE_C R7, R28, R27, RZ ;  /* 0x0000001b1c07723e */ /* 0x000fe200048070ff */
        /* <DEDUP_REMOVED lines=8> */
[----:B------:R-:W-:Y:S01]  /*a320*/  FMUL R56, R70, R63 ;  /* 0x0000003f46387220 */ /* 0x000fe20000400000 */
[----:B------:R-:W-:Y:S01]  /*a330*/  F2FP.SATFINITE.E4M3.F32.PACK_AB_MERGE_C R4, R2, R0, R3 ;  /* 0x000000000204723e */ /* 0x000fe20004807003 */
[C---:B------:R-:W-:Y:S01]  /*a340*/  FFMA R53, R73.reuse, R126, R53 ;  /* 0x0000007e49357223 */ /* 0x040fe20000000035 */
[----:B------:R-:W-:Y:S01]  /*a350*/  F2FP.SATFINITE.E4M3.F32.PACK_AB_MERGE_C R7, R26, R25, R7 ;  /* 0x000000191a07723e */ /* 0x000fe20004807007 */
[C---:B------:R-:W-:Y:S01]  /*a360*/  FFMA R54, R73.reuse, R127, R54 ;  /* 0x0000007f49367223 */ /* 0x040fe20000000036 */
[--C-:B------:R-:W-:Y:S02]  /*a370*/  HADD2.F32 R74, -RZ, R151.reuse.H0_H0 ;  /* 0x20000097ff4a7230 */ /* 0x100fe40000004100 */
[C---:B------:R-:W-:Y:S01]  /*a380*/  FFMA R55, R73.reuse, R128, R55 ;  /* 0x0000008049377223 */ /* 0x040fe20000000037 */
[----:B------:R-:W-:Y:S01]  /*a390*/  HADD2.F32 R131, -RZ, R151.H1_H1 ;  /* 0x30000097ff837230 */ /* 0x000fe20000004100 */
[----:B------:R1:W-:Y:S01]  /*a3a0*/  STS.128 [R180+0x6010], R4 ;  /* 0x00601004b4007388 */ /* 0x0003e20000000c00 */
[----:B------:R-:W-:Y:S01]  /*a3b0*/  F2FP.SATFINITE.E4M3.F32.PACK_AB_MERGE_C R35, R36, R35, RZ ;  /* 0x000000232423723e */ /* 0x000fe200048070ff */
[C---:B------:R-:W-:Y:S01]  /*a3c0*/  FFMA R56, R73.reuse, R129, R56 ;  /* 0x0000008149387223 */ /* 0x040fe20000000038 */
[----:B------:R-:W-:Y:S01]  /*a3d0*/  F2FP.SATFINITE.E4M3.F32.PACK_AB_MERGE_C R39, R40, R39, RZ ;  /* 0x000000272827723e */ /* 0x000fe200048070ff */
[C---:B------:R-:W-:Y:S01]  /*a3e0*/  FFMA R57, R73.reuse, R72, R57 ;  /* 0x0000004849397223 */ /* 0x040fe20000000039 */
[----:B------:R-:W-:Y:S01]  /*a3f0*/  F2FP.SATFINITE.E4M3.F32.PACK_AB_MERGE_C R43, R44, R43, RZ ;  /* 0x0000002b2c2b723e */ /* 0x000fe200048070ff */
[C---:B------:R-:W-:Y:S01]  /*a400*/  FFMA R58, R73.reuse, R75, R58 ;  /* 0x0000004b493a7223 */ /* 0x040fe2000000003a */
[C---:B------:R-:W-:Y:S01]  /*a410*/  FFMA R59, R73.reuse, R74, R59 ;  /* 0x0000004a493b7223 */ /* 0x040fe2000000003b */
[----:B------:R-:W-:Y:S01]  /*a420*/  F2FP.SATFINITE.E4M3.F32.PACK_AB_MERGE_C R33, R34, R33, R35 ;  /* 0x000000212221723e */ /* 0x000fe20004807023 */
        /* <DEDUP_REMOVED lines=11> */
[----:B------:R-:W-:Y:S05]  /*a4e0*/  F2FP.SATFINITE.E4M3.F32.PACK_AB_MERGE_C R51, R58, R57, R59 ;  /* 0x000000393a33723e */ /* 0x000fea000480703b */
        /* <DEDUP_REMOVED lines=10> */
[----:B------:R-:W-:Y:S02]  /*a590*/  UIADD3 UR40, UPT, UPT, UR49, 0x6400, URZ ;  /* 0x0000640031287890 */ /* 0x000fe4000fffe0ff */
[----:B------:R-:W-:Y:S02]  /*a5a0*/  UIADD3 UR41, UPT, UPT, UR50, 0x40, URZ ;  /* 0x0000004032297890 */ /* 0x000fe4000fffe0ff */
[----:B--2---:R-:W-:Y:S04]  /*a5b0*/  UIADD3 UR4, UP0, UPT, UR6, 0x780, URZ ;  /* 0x0000078006047890 */ /* 0x004fe8000ff1e0ff */
[----:B------:R-:W-:Y:S09]  /*a5c0*/  UIADD3.X UR5, UPT, UPT, URZ, UR7, URZ, UP0, !UPT ;  /* 0x00000007ff057290 */ /* 0x000ff200087fe4ff */
[----:B------:R2:W-:Y:S01]  /*a5d0*/  UTMASTG.5D [UR40], [UR4] ;  /* 0x00000028040073b5 */ /* 0x0005e20008020000 */
[----:B------:R0:W-:Y:S01]  /*a5e0*/  UTMACMDFLUSH ;  /* 0x00000000000079b7 */ /* 0x0001e20000000000 */
[----:B--2---:R-:W-:Y:S04]  /*a5f0*/  DEPBAR.LE SB0, 0x1 ;  /* 0x000080400000791a */ /* 0x004fe80000000000 */
.L_x_117:
[----:B------:R-:W-:Y:S05]  /*a600*/  BSYNC.RECONVERGENT B0 ;  /* 0x0000000000007941 */ /* 0x000fea0003800200 */
.L_x_116:
[----:B------:R-:W-:Y:S01]  /*a610*/  R2UR UR5, R135 ;  /* 0x00000000870572ca */ /* 0x000fe200000e0000 */
[----:B------:R-:W-:Y:S01]  /*a620*/  BAR.SYNC.DEFER_BLOCKING 0x1, 0x80 ;  /* 0x0042000000007b1d */ /* 0x000fe20000010000 */
[----:B------:R-:W-:Y:S01]  /*a630*/  R2UR UR4, R160 ;  /* 0x00000000a00472ca */ /* 0x000fe200000e0000 */
[----:B------:R-:W-:Y:S01]  /*a640*/  UISETP.NE.AND UP0, UPT, UR53, URZ, UPT ;  /* 0x000000ff3500728c */ /* 0x000fe2000bf05270 */
[C---:B------:R-:W-:Y:S02]  /*a650*/  ISETP.NE.AND P0, PT, R68.reuse, 0x2, PT ;  /* 0x000000024400780c */ /* 0x040fe40003f05270 */
[----:B------:R-:W-:Y:S02]  /*a660*/  LOP3.LUT R163, R163, 0x1, RZ, 0x3c, !PT ;  /* 0x00000001a3a37812 */ /* 0x000fe400078e3cff */
[----:B------:R-:W-:Y:S02]  /*a670*/  SEL R3, RZ, 0x1, P0 ;  /* 0x00000001ff037807 */ /* 0x000fe40000000000 */
[----:B------:R-:W-:Y:S02]  /*a680*/  SEL R68, R68, RZ, P0 ;  /* 0x000000ff44447207 */ /* 0x000fe40000000000 */
[----:B------:R-:W-:Y:S01]  /*a690*/  LOP3.LUT R164, R164, R3, RZ, 0x3c, !PT ;  /* 0x00000003a4a47212 */ /* 0x000fe200078e3cff */
[----:B------:R-:W-:Y:S02]  /*a6a0*/  UIADD3 UR23, UPT, UPT, UR36, UR5, URZ ;  /* 0x0000000524177290 */ /* 0x000fe4000fffe0ff */
[----:B------:R-:W-:Y:S01]  /*a6b0*/  UIADD3 UR28, UPT, UPT, UR37, UR4, URZ ;  /* 0x00000004251c7290 */ /* 0x000fe2000fffe0ff */
[----:B------:R-:W-:Y:S01]  /*a6c0*/  UMOV UR51, UR62 ;  /* 0x0000003e00337c82 */ /* 0x000fe20008000000 */
[----:B------:R-:W-:Y:S10]  /*a6d0*/  BRA.U UP0, `(.L_x_118) ;  /* 0xffffffbd00e47547 */ /* 0x000ff4000b83ffff */
[----:B------:R-:W-:Y:S05]  /*a6e0*/  EXIT ;  /* 0x000000000000794d */ /* 0x000fea0003800000 */
.L_x_20:
[----:B------:R-:W-:Y:S07]  /*a6f0*/  MOV R0, UR41 ;  /* 0x0000002900007c02 */ /* 0x000fee0008000f00 */
.L_x_119:
[----:B--2---:R2:W4:Y:S02]  /*a700*/  SYNCS.PHASECHK.TRANS64.TRYWAIT P0, [R0+URZ+0xc0], R5 ;  /* 0x0000c005000075a7 */ /* 0x00452400080011ff */
[----:B----4-:R-:W-:Y:S05]  /*a710*/  @!P0 NANOSLEEP.SYNCS 0x989680 ;  /* 0x009896800000895d */ /* 0x010fea0003900000 */
[----:B------:R-:W4:Y:S02]  /*a720*/  @!P0 SYNCS.PHASECHK.TRANS64 P0, [R0+URZ+0xc0], R5 ;  /* 0x0000c005000085a7 */ /* 0x000f2400080010ff */
[----:B----4-:R-:W-:Y:S05]  /*a730*/  @!P0 BRA `(.L_x_119) ;  /* 0xfffffffc00f08947 */ /* 0x010fea000383ffff */
[----:B------:R-:W-:Y:S05]  /*a740*/  BRA `(.L_x_19) ;  /* 0xffffff7800207947 */ /* 0x000fea000383ffff */
.L_x_26:
[----:B------:R-:W-:Y:S07]  /*a750*/  MOV R0, UR33 ;  /* 0x0000002100007c02 */ /* 0x000fee0008000f00 */
.L_x_120:
[----:B-1----:R1:W2:Y:S02]  /*a760*/  SYNCS.PHASECHK.TRANS64.TRYWAIT P0, [R0+URZ+0xc0], R5 ;  /* 0x0000c005000075a7 */ /* 0x0022a400080011ff */
[----:B--2---:R-:W-:Y:S05]  /*a770*/  @!P0 NANOSLEEP.SYNCS 0x989680 ;  /* 0x009896800000895d */ /* 0x004fea0003900000 */
[----:B------:R-:W2:Y:S02]  /*a780*/  @!P0 SYNCS.PHASECHK.TRANS64 P0, [R0+URZ+0xc0], R5 ;  /* 0x0000c005000085a7 */ /* 0x000ea400080010ff */
[----:B--2---:R-:W-:Y:S05]  /*a790*/  @!P0 BRA `(.L_x_120) ;  /* 0xfffffffc00f08947 */ /* 0x004fea000383ffff */
[----:B------:R-:W-:Y:S05]  /*a7a0*/  BRA `(.L_x_25) ;  /* 0xffffff7c00787947 */ /* 0x000fea000383ffff */
.L_x_30:
[----:B-1----:R-:W-:-:S07]  /*a7b0*/  MOV R0, UR44 ;  /* 0x0000002c00007c02 */ /* 0x002fce0008000f00 */
.L_x_121:
[----:B-1----:R1:W2:Y:S02]  /*a7c0*/  SYNCS.PHASECHK.TRANS64.TRYWAIT P0, [R0+URZ+0x1b0], R3 ;  /* 0x0001b003000075a7 */ /* 0x0022a400080011ff */
[----:B--2---:R-:W-:Y:S05]  /*a7d0*/  @!P0 NANOSLEEP.SYNCS 0x989680 ;  /* 0x009896800000895d */ /* 0x004fea0003900000 */
[----:B------:R-:W2:Y:S02]  /*a7e0*/  @!P0 SYNCS.PHASECHK.TRANS64 P0, [R0+URZ+0x1b0], R3 ;  /* 0x0001b003000085a7 */ /* 0x000ea400080010ff */
[----:B--2---:R-:W-:Y:S05]  /*a7f0*/  @!P0 BRA `(.L_x_121) ;  /* 0xfffffffc00f08947 */ /* 0x004fea000383ffff */
[----:B------:R-:W-:Y:S05]  /*a800*/  BRA `(.L_x_122) ;  /* 0xffffff8000547947 */ /* 0x000fea000383ffff */
.L_x_34:
[----:B------:R-:W-:-:S07]  /*a810*/  MOV R0, UR4 ;  /* 0x0000000400007c02 */ /* 0x000fce0008000f00 */
.L_x_123:
[----:B-1----:R1:W2:Y:S02]  /*a820*/  SYNCS.PHASECHK.TRANS64.TRYWAIT P0, [R0+URZ], R3 ;  /* 0x00000003000075a7 */ /* 0x0022a400080011ff */
[----:B--2---:R-:W-:Y:S05]  /*a830*/  @!P0 NANOSLEEP.SYNCS 0x989680 ;  /* 0x009896800000895d */ /* 0x004fea0003900000 */
[----:B------:R-:W2:Y:S02]  /*a840*/  @!P0 SYNCS.PHASECHK.TRANS64 P0, [R0+URZ], R3 ;  /* 0x00000003000085a7 */ /* 0x000ea400080010ff */
[----:B--2---:R-:W-:Y:S05]  /*a850*/  @!P0 BRA `(.L_x_123) ;  /* 0xfffffffc00f08947 */ /* 0x004fea000383ffff */
[----:B------:R-:W-:Y:S05]  /*a860*/  BRA `(.L_x_124) ;  /* 0xffffff8400e87947 */ /* 0x000fea000383ffff */
.L_x_35:
[----:B------:R-:W-:-:S07]  /*a870*/  MOV R0, UR5 ;  /* 0x0000000500007c02 */ /* 0x000fce0008000f00 */
.L_x_125:
[----:B-1----:R1:W2:Y:S02]  /*a880*/  SYNCS.PHASECHK.TRANS64.TRYWAIT P0, [R0+URZ], R3 ;  /* 0x00000003000075a7 */ /* 0x0022a400080011ff */
[----:B--2---:R-:W-:Y:S05]  /*a890*/  @!P0 NANOSLEEP.SYNCS 0x989680 ;  /* 0x009896800000895d */ /* 0x004fea0003900000 */
[----:B------:R-:W2:Y:S02]  /*a8a0*/  @!P0 SYNCS.PHASECHK.TRANS64 P0, [R0+URZ], R3 ;  /* 0x00000003000085a7 */ /* 0x000ea400080010ff */
[----:B--2---:R-:W-:Y:S05]  /*a8b0*/  @!P0 BRA `(.L_x_125) ;  /* 0xfffffffc00f08947 */ /* 0x004fea000383ffff */
[----:B------:R-:W-:Y:S05]  /*a8c0*/  BRA `(.L_x_126) ;  /* 0xffffff8400f87947 */ /* 0x000fea000383ffff */
.L_x_36:
[----:B------:R-:W-:-:S07]  /*a8d0*/  MOV R0, UR5 ;  /* 0x0000000500007c02 */ /* 0x000fce0008000f00 */
.L_x_127:
[----:B-1----:R1:W2:Y:S02]  /*a8e0*/  SYNCS.PHASECHK.TRANS64.TRYWAIT P0, [R0+URZ], R3 ;  /* 0x00000003000075a7 */ /* 0x0022a400080011ff */
[----:B--2---:R-:W-:Y:S05]  /*a8f0*/  @!P0 NANOSLEEP.SYNCS 0x989680 ;  /* 0x009896800000895d */ /* 0x004fea0003900000 */
[----:B------:R-:W2:Y:S02]  /*a900*/  @!P0 SYNCS.PHASECHK.TRANS64 P0, [R0+URZ], R3 ;  /* 0x00000003000085a7 */ /* 0x000ea400080010ff */
[----:B--2---:R-:W-:Y:S05]  /*a910*/  @!P0 BRA `(.L_x_127) ;  /* 0xfffffffc00f08947 */ /* 0x004fea000383ffff */
[----:B------:R-:W-:Y:S05]  /*a920*/  BRA `(.L_x_128) ;  /* 0xffffff8800087947 */ /* 0x000fea000383ffff */
.L_x_37:
[----:B------:R-:W-:-:S07]  /*a930*/  MOV R0, UR5 ;  /* 0x0000000500007c02 */ /* 0x000fce0008000f00 */
.L_x_129:
[----:B-1----:R1:W2:Y:S02]  /*a940*/  SYNCS.PHASECHK.TRANS64.TRYWAIT P0, [R0+URZ], R3 ;  /* 0x00000003000075a7 */ /* 0x0022a400080011ff */
[----:B--2---:R-:W-:Y:S05]  /*a950*/  @!P0 NANOSLEEP.SYNCS 0x989680 ;  /* 0x009896800000895d */ /* 0x004fea0003900000 */
[----:B------:R-:W2:Y:S02]  /*a960*/  @!P0 SYNCS.PHASECHK.TRANS64 P0, [R0+URZ], R3 ;  /* 0x00000003000085a7 */ /* 0x000ea400080010ff */
[----:B--2---:R-:W-:Y:S05]  /*a970*/  @!P0 BRA `(.L_x_129) ;  /* 0xfffffffc00f08947 */ /* 0x004fea000383ffff */
[----:B------:R-:W-:Y:S05]  /*a980*/  BRA `(.L_x_130) ;  /* 0xffffff8800187947 */ /* 0x000fea000383ffff */
.L_x_38:
[----:B------:R-:W-:-:S07]  /*a990*/  MOV R0, UR5 ;  /* 0x0000000500007c02 */ /* 0x000fce0008000f00 */
.L_x_131:
[----:B-1----:R1:W2:Y:S02]  /*a9a0*/  SYNCS.PHASECHK.TRANS64.TRYWAIT P0, [R0+URZ], R3 ;  /* 0x00000003000075a7 */ /* 0x0022a400080011ff */
[----:B--2---:R-:W-:Y:S05]  /*a9b0*/  @!P0 NANOSLEEP.SYNCS 0x989680 ;  /* 0x009896800000895d */ /* 0x004fea0003900000 */
[----:B------:R-:W2:Y:S02]  /*a9c0*/  @!P0 SYNCS.PHASECHK.TRANS64 P0, [R0+URZ], R3 ;  /* 0x00000003000085a7 */ /* 0x000ea400080010ff */
[----:B--2---:R-:W-:Y:S05]  /*a9d0*/  @!P0 BRA `(.L_x_131) ;  /* 0xfffffffc00f08947 */ /* 0x004fea000383ffff */
[----:B------:R-:W-:Y:S05]  /*a9e0*/  BRA `(.L_x_132) ;  /* 0xffffff8800287947 */ /* 0x000fea000383ffff */
.L_x_39:
[----:B------:R-:W-:-:S07]  /*a9f0*/  MOV R0, UR5 ;  /* 0x0000000500007c02 */ /* 0x000fce0008000f00 */
.L_x_133:
[----:B-1----:R1:W2:Y:S02]  /*aa00*/  SYNCS.PHASECHK.TRANS64.TRYWAIT P0, [R0+URZ], R3 ;  /* 0x00000003000075a7 */ /* 0x0022a400080011ff */
[----:B--2---:R-:W-:Y:S05]  /*aa10*/  @!P0 NANOSLEEP.SYNCS 0x989680 ;  /* 0x009896800000895d */ /* 0x004fea0003900000 */
[----:B------:R-:W2:Y:S02]  /*aa20*/  @!P0 SYNCS.PHASECHK.TRANS64 P0, [R0+URZ], R3 ;  /* 0x00000003000085a7 */ /* 0x000ea400080010ff */
[----:B--2---:R-:W-:Y:S05]  /*aa30*/  @!P0 BRA `(.L_x_133) ;  /* 0xfffffffc00f08947 */ /* 0x004fea000383ffff */
[----:B------:R-:W-:Y:S05]  /*aa40*/  BRA `(.L_x_134) ;  /* 0xffffff8800387947 */ /* 0x000fea000383ffff */
.L_x_40:
[----:B------:R-:W-:-:S07]  /*aa50*/  MOV R0, UR5 ;  /* 0x0000000500007c02 */ /* 0x000fce0008000f00 */
.L_x_135:
[----:B-1----:R1:W2:Y:S02]  /*aa60*/  SYNCS.PHASECHK.TRANS64.TRYWAIT P0, [R0+URZ], R3 ;  /* 0x00000003000075a7 */ /* 0x0022a400080011ff */
[----:B--2---:R-:W-:Y:S05]  /*aa70*/  @!P0 NANOSLEEP.SYNCS 0x989680 ;  /* 0x009896800000895d */ /* 0x004fea0003900000 */
[----:B------:R-:W2:Y:S02]  /*aa80*/  @!P0 SYNCS.PHASECHK.TRANS64 P0, [R0+URZ], R3 ;  /* 0x00000003000085a7 */ /* 0x000ea400080010ff */
[----:B--2---:R-:W-:Y:S05]  /*aa90*/  @!P0 BRA `(.L_x_135) ;  /* 0xfffffffc00f08947 */ /* 0x004fea000383ffff */
[----:B------:R-:W-:Y:S05]  /*aaa0*/  BRA `(.L_x_136) ;  /* 0xffffff8800487947 */ /* 0x000fea000383ffff */
.L_x_41:
[----:B------:R-:W-:-:S07]  /*aab0*/  MOV R0, UR5 ;  /* 0x0000000500007c02 */ /* 0x000fce0008000f00 */
.L_x_137:
[----:B-1----:R1:W2:Y:S02]  /*aac0*/  SYNCS.PHASECHK.TRANS64.TRYWAIT P0, [R0+URZ], R3 ;  /* 0x00000003000075a7 */ /* 0x0022a400080011ff */
[----:B--2---:R-:W-:Y:S05]  /*aad0*/  @!P0 NANOSLEEP.SYNCS 0x989680 ;  /* 0x009896800000895d */ /* 0x004fea0003900000 */
[----:B------:R-:W2:Y:S02]  /*aae0*/  @!P0 SYNCS.PHASECHK.TRANS64 P0, [R0+URZ], R3 ;  /* 0x00000003000085a7 */ /* 0x000ea400080010ff */
[----:B--2---:R-:W-:Y:S05]  /*aaf0*/  @!P0 BRA `(.L_x_137) ;  /* 0xfffffffc00f08947 */ /* 0x004fea000383ffff */
[----:B------:R-:W-:Y:S05]  /*ab00*/  BRA `(.L_x_138) ;  /* 0xffffff8800587947 */ /* 0x000fea000383ffff */
.L_x_42:
[----:B------:R-:W-:-:S07]  /*ab10*/  MOV R0, UR5 ;  /* 0x0000000500007c02 */ /* 0x000fce0008000f00 */
.L_x_139:
[----:B-1----:R1:W2:Y:S02]  /*ab20*/  SYNCS.PHASECHK.TRANS64.TRYWAIT P0, [R0+URZ], R3 ;  /* 0x00000003000075a7 */ /* 0x0022a400080011ff */
[----:B--2---:R-:W-:Y:S05]  /*ab30*/  @!P0 NANOSLEEP.SYNCS 0x989680 ;  /* 0x009896800000895d */ /* 0x004fea0003900000 */
[----:B------:R-:W2:Y:S02]  /*ab40*/  @!P0 SYNCS.PHASECHK.TRANS64 P0, [R0+URZ], R3 ;  /* 0x00000003000085a7 */ /* 0x000ea400080010ff */
[----:B--2---:R-:W-:Y:S05]  /*ab50*/  @!P0 BRA `(.L_x_139) ;  /* 0xfffffffc00f08947 */ /* 0x004fea000383ffff */
[----:B------:R-:W-:Y:S05]  /*ab60*/  BRA `(.L_x_140) ;  /* 0xffffff8800687947 */ /* 0x000fea000383ffff */
.L_x_43:
[----:B------:R-:W-:-:S07]  /*ab70*/  MOV R0, UR5 ;  /* 0x0000000500007c02 */ /* 0x000fce0008000f00 */
.L_x_141:
[----:B-1----:R1:W2:Y:S02]  /*ab80*/  SYNCS.PHASECHK.TRANS64.TRYWAIT P0, [R0+URZ], R3 ;  /* 0x00000003000075a7 */ /* 0x0022a400080011ff */
[----:B--2---:R-:W-:Y:S05]  /*ab90*/  @!P0 NANOSLEEP.SYNCS 0x989680 ;  /* 0x009896800000895d */ /* 0x004fea0003900000 */
[----:B------:R-:W2:Y:S02]  /*aba0*/  @!P0 SYNCS.PHASECHK.TRANS64 P0, [R0+URZ], R3 ;  /* 0x00000003000085a7 */ /* 0x000ea400080010ff */
[----:B--2---:R-:W-:Y:S05]  /*abb0*/  @!P0 BRA `(.L_x_141) ;  /* 0xfffffffc00f08947 */ /* 0x004fea000383ffff */
[----:B------:R-:W-:Y:S05]  /*abc0*/  BRA `(.L_x_142) ;  /* 0xffffff8800787947 */ /* 0x000fea000383ffff */
.L_x_44:
[----:B------:R-:W-:-:S07]  /*abd0*/  MOV R0, UR5 ;  /* 0x0000000500007c02 */ /* 0x000fce0008000f00 */
.L_x_143:
[----:B-1----:R1:W2:Y:S02]  /*abe0*/  SYNCS.PHASECHK.TRANS64.TRYWAIT P0, [R0+URZ], R3 ;  /* 0x00000003000075a7 */ /* 0x0022a400080011ff */
[----:B--2---:R-:W-:Y:S05]  /*abf0*/  @!P0 NANOSLEEP.SYNCS 0x989680 ;  /* 0x009896800000895d */ /* 0x004fea0003900000 */
[----:B------:R-:W2:Y:S02]  /*ac00*/  @!P0 SYNCS.PHASECHK.TRANS64 P0, [R0+URZ], R3 ;  /* 0x00000003000085a7 */ /* 0x000ea400080010ff */
[----:B--2---:R-:W-:Y:S05]  /*ac10*/  @!P0 BRA `(.L_x_143) ;  /* 0xfffffffc00f08947 */ /* 0x004fea000383ffff */
[----:B------:R-:W-:Y:S05]  /*ac20*/  BRA `(.L_x_144) ;  /* 0xffffff8800887947 */ /* 0x000fea000383ffff */
.L_x_45:
[----:B------:R-:W-:-:S07]  /*ac30*/  MOV R0, UR5 ;  /* 0x0000000500007c02 */ /* 0x000fce0008000f00 */
.L_x_145:
[----:B-1----:R1:W2:Y:S02]  /*ac40*/  SYNCS.PHASECHK.TRANS64.TRYWAIT P0, [R0+URZ], R3 ;  /* 0x00000003000075a7 */ /* 0x0022a400080011ff */
[----:B--2---:R-:W-:Y:S05]  /*ac50*/  @!P0 NANOSLEEP.SYNCS 0x989680 ;  /* 0x009896800000895d */ /* 0x004fea0003900000 */
[----:B------:R-:W2:Y:S02]  /*ac60*/  @!P0 SYNCS.PHASECHK.TRANS64 P0, [R0+URZ], R3 ;  /* 0x00000003000085a7 */ /* 0x000ea400080010ff */
[----:B--2---:R-:W-:Y:S05]  /*ac70*/  @!P0 BRA `(.L_x_145) ;  /* 0xfffffffc00f08947 */ /* 0x004fea000383ffff */
[----:B------:R-:W-:Y:S05]  /*ac80*/  BRA `(.L_x_146) ;  /* 0xffffff8800987947 */ /* 0x000fea000383ffff */
.L_x_46:
[----:B------:R-:W-:-:S07]  /*ac90*/  MOV R0, UR5 ;  /* 0x0000000500007c02 */ /* 0x000fce0008000f00 */
.L_x_147:
[----:B-1----:R1:W2:Y:S02]  /*aca0*/  SYNCS.PHASECHK.TRANS64.TRYWAIT P0, [R0+URZ], R3 ;  /* 0x00000003000075a7 */ /* 0x0022a400080011ff */
[----:B--2---:R-:W-:Y:S05]  /*acb0*/  @!P0 NANOSLEEP.SYNCS 0x989680 ;  /* 0x009896800000895d */ /* 0x004fea0003900000 */
[----:B------:R-:W2:Y:S02]  /*acc0*/  @!P0 SYNCS.PHASECHK.TRANS64 P0, [R0+URZ], R3 ;  /* 0x00000003000085a7 */ /* 0x000ea400080010ff */
[----:B--2---:R-:W-:Y:S05]  /*acd0*/  @!P0 BRA `(.L_x_147) ;  /* 0xfffffffc00f08947 */ /* 0x004fea000383ffff */
[----:B------:R-:W-:Y:S05]  /*ace0*/  BRA `(.L_x_148) ;  /* 0xffffff8800a87947 */ /* 0x000fea000383ffff */
.L_x_47:
[----:B------:R-:W-:-:S07]  /*acf0*/  MOV R0, UR5 ;  /* 0x0000000500007c02 */ /* 0x000fce0008000f00 */
.L_x_149:
[----:B-1----:R1:W2:Y:S02]  /*ad00*/  SYNCS.PHASECHK.TRANS64.TRYWAIT P0, [R0+URZ], R3 ;  /* 0x00000003000075a7 */ /* 0x0022a400080011ff */
[----:B--2---:R-:W-:Y:S05]  /*ad10*/  @!P0 NANOSLEEP.SYNCS 0x989680 ;  /* 0x009896800000895d */ /* 0x004fea0003900000 */
[----:B------:R-:W2:Y:S02]  /*ad20*/  @!P0 SYNCS.PHASECHK.TRANS64 P0, [R0+URZ], R3 ;  /* 0x00000003000085a7 */ /* 0x000ea400080010ff */
[----:B--2---:R-:W-:Y:S05]  /*ad30*/  @!P0 BRA `(.L_x_149) ;  /* 0xfffffffc00f08947 */ /* 0x004fea000383ffff */
[----:B------:R-:W-:Y:S05]  /*ad40*/  BRA `(.L_x_150) ;  /* 0xffffff8800b87947 */ /* 0x000fea000383ffff */
.L_x_48:
[----:B------:R-:W-:-:S07]  /*ad50*/  MOV R0, UR5 ;  /* 0x0000000500007c02 */ /* 0x000fce0008000f00 */
.L_x_151:
[----:B-1----:R1:W2:Y:S02]  /*ad60*/  SYNCS.PHASECHK.TRANS64.TRYWAIT P0, [R0+URZ], R3 ;  /* 0x00000003000075a7 */ /* 0x0022a400080011ff */
[----:B--2---:R-:W-:Y:S05]  /*ad70*/  @!P0 NANOSLEEP.SYNCS 0x989680 ;  /* 0x009896800000895d */ /* 0x004fea0003900000 */
[----:B------:R-:W2:Y:S02]  /*ad80*/  @!P0 SYNCS.PHASECHK.TRANS64 P0, [R0+URZ], R3 ;  /* 0x00000003000085a7 */ /* 0x000ea400080010ff */
[----:B--2---:R-:W-:Y:S05]  /*ad90*/  @!P0 BRA `(.L_x_151) ;  /* 0xfffffffc00f08947 */ /* 0x004fea000383ffff */
[----:B------:R-:W-:Y:S05]  /*ada0*/  BRA `(.L_x_152) ;  /* 0xffffff8800c87947 */ /* 0x000fea000383ffff */
.L_x_49:
[----:B------:R-:W-:-:S07]  /*adb0*/  MOV R0, UR5 ;  /* 0x0000000500007c02 */ /* 0x000fce0008000f00 */
.L_x_153:
[----:B-1----:R1:W2:Y:S02]  /*adc0*/  SYNCS.PHASECHK.TRANS64.TRYWAIT P0, [R0+URZ], R3 ;  /* 0x00000003000075a7 */ /* 0x0022a400080011ff */
[----:B--2---:R-:W-:Y:S05]  /*add0*/  @!P0 NANOSLEEP.SYNCS 0x989680 ;  /* 0x009896800000895d */ /* 0x004fea0003900000 */
[----:B------:R-:W2:Y:S02]  /*ade0*/  @!P0 SYNCS.PHASECHK.TRANS64 P0, [R0+URZ], R3 ;  /* 0x00000003000085a7 */ /* 0x000ea400080010ff */
[----:B--2---:R-:W-:Y:S05]  /*adf0*/  @!P0 BRA `(.L_x_153) ;  /* 0xfffffffc00f08947 */ /* 0x004fea000383ffff */
[----:B------:R-:W-:Y:S05]  /*ae00*/  BRA `(.L_x_154) ;  /* 0xffffff8800d87947 */ /* 0x000fea000383ffff */
.L_x_50:
[----:B------:R-:W-:-:S07]  /*ae10*/  MOV R0, UR5 ;  /* 0x0000000500007c02 */ /* 0x000fce0008000f00 */
.L_x_155:
[----:B-1----:R1:W2:Y:S02]  /*ae20*/  SYNCS.PHASECHK.TRANS64.TRYWAIT P0, [R0+URZ], R3 ;  /* 0x00000003000075a7 */ /* 0x0022a400080011ff */
[----:B--2---:R-:W-:Y:S05]  /*ae30*/  @!P0 NANOSLEEP.SYNCS 0x989680 ;  /* 0x009896800000895d */ /* 0x004fea0003900000 */
[----:B------:R-:W2:Y:S02]  /*ae40*/  @!P0 SYNCS.PHASECHK.TRANS64 P0, [R0+URZ], R3 ;  /* 0x00000003000085a7 */ /* 0x000ea400080010ff */
[----:B--2---:R-:W-:Y:S05]  /*ae50*/  @!P0 BRA `(.L_x_155) ;  /* 0xfffffffc00f08947 */ /* 0x004fea000383ffff */
[----:B------:R-:W-:Y:S05]  /*ae60*/  BRA `(.L_x_156) ;  /* 0xffffff8800e87947 */ /* 0x000fea000383ffff */
.L_x_51:
[----:B------:R-:W-:-:S07]  /*ae70*/  MOV R0, UR5 ;  /* 0x0000000500007c02 */ /* 0x000fce0008000f00 */
.L_x_157:
[----:B-1----:R1:W2:Y:S02]  /*ae80*/  SYNCS.PHASECHK.TRANS64.TRYWAIT P0, [R0+URZ], R3 ;  /* 0x00000003000075a7 */ /* 0x0022a400080011ff */
[----:B--2---:R-:W-:Y:S05]  /*ae90*/  @!P0 NANOSLEEP.SYNCS 0x989680 ;  /* 0x009896800000895d */ /* 0x004fea0003900000 */
[----:B------:R-:W2:Y:S02]  /*aea0*/  @!P0 SYNCS.PHASECHK.TRANS64 P0, [R0+URZ], R3 ;  /* 0x00000003000085a7 */ /* 0x000ea400080010ff */
[----:B--2---:R-:W-:Y:S05]  /*aeb0*/  @!P0 BRA `(.L_x_157) ;  /* 0xfffffffc00f08947 */ /* 0x004fea000383ffff */
[----:B------:R-:W-:Y:S05]  /*aec0*/  BRA `(.L_x_158) ;  /* 0xffffff8800f87947 */ /* 0x000fea000383ffff */
.L_x_52:
[----:B------:R-:W-:-:S07]  /*aed0*/  MOV R0, UR5 ;  /* 0x0000000500007c02 */ /* 0x000fce0008000f00 */
.L_x_159:
[----:B-1----:R1:W2:Y:S02]  /*aee0*/  SYNCS.PHASECHK.TRANS64.TRYWAIT P0, [R0+URZ], R3 ;  /* 0x00000003000075a7 */ /* 0x0022a400080011ff */
[----:B--2---:R-:W-:Y:S05]  /*aef0*/  @!P0 NANOSLEEP.SYNCS 0x989680 ;  /* 0x009896800000895d */ /* 0x004fea0003900000 */
[----:B------:R-:W2:Y:S02]  /*af00*/  @!P0 SYNCS.PHASECHK.TRANS64 P0, [R0+URZ], R3 ;  /* 0x00000003000085a7 */ /* 0x000ea400080010ff */
[----:B--2---:R-:W-:Y:S05]  /*af10*/  @!P0 BRA `(.L_x_159) ;  /* 0xfffffffc00f08947 */ /* 0x004fea000383ffff */
[----:B------:R-:W-:Y:S05]  /*af20*/  BRA `(.L_x_160) ;  /* 0xffffff8c00087947 */ /* 0x000fea000383ffff */
.L_x_53:
[----:B------:R-:W-:-:S07]  /*af30*/  MOV R0, UR5 ;  /* 0x0000000500007c02 */ /* 0x000fce0008000f00 */
.L_x_161:
[----:B-1----:R1:W2:Y:S02]  /*af40*/  SYNCS.PHASECHK.TRANS64.TRYWAIT P0, [R0+URZ], R3 ;  /* 0x00000003000075a7 */ /* 0x0022a400080011ff */
[----:B--2---:R-:W-:Y:S05]  /*af50*/  @!P0 NANOSLEEP.SYNCS 0x989680 ;  /* 0x009896800000895d */ /* 0x004fea0003900000 */
[----:B------:R-:W2:Y:S02]  /*af60*/  @!P0 SYNCS.PHASECHK.TRANS64 P0, [R0+URZ], R3 ;  /* 0x00000003000085a7 */ /* 0x000ea400080010ff */
[----:B--2---:R-:W-:Y:S05]  /*af70*/  @!P0 BRA `(.L_x_161) ;  /* 0xfffffffc00f08947 */ /* 0x004fea000383ffff */
[----:B------:R-:W-:Y:S05]  /*af80*/  BRA `(.L_x_162) ;  /* 0xffffff8c00187947 */ /* 0x000fea000383ffff */
.L_x_54:
[----:B------:R-:W-:-:S07]  /*af90*/  MOV R0, UR5 ;  /* 0x0000000500007c02 */ /* 0x000fce0008000f00 */
.L_x_163:
[----:B-1----:R1:W2:Y:S02]  /*afa0*/  SYNCS.PHASECHK.TRANS64.TRYWAIT P0, [R0+URZ], R3 ;  /* 0x00000003000075a7 */ /* 0x0022a400080011ff */
[----:B--2---:R-:W-:Y:S05]  /*afb0*/  @!P0 NANOSLEEP.SYNCS 0x989680 ;  /* 0x009896800000895d */ /* 0x004fea0003900000 */
[----:B------:R-:W2:Y:S02]  /*afc0*/  @!P0 SYNCS.PHASECHK.TRANS64 P0, [R0+URZ], R3 ;  /* 0x00000003000085a7 */ /* 0x000ea400080010ff */
[----:B--2---:R-:W-:Y:S05]  /*afd0*/  @!P0 BRA `(.L_x_163) ;  /* 0xfffffffc00f08947 */ /* 0x004fea000383ffff */
[----:B------:R-:W-:Y:S05]  /*afe0*/  BRA `(.L_x_164) ;  /* 0xffffff8c00287947 */ /* 0x000fea000383ffff */
.L_x_55:
[----:B------:R-:W-:-:S07]  /*aff0*/  MOV R0, UR5 ;  /* 0x0000000500007c02 */ /* 0x000fce0008000f00 */
.L_x_165:
[----:B-1----:R1:W2:Y:S02]  /*b000*/  SYNCS.PHASECHK.TRANS64.TRYWAIT P0, [R0+URZ], R3 ;  /* 0x00000003000075a7 */ /* 0x0022a400080011ff */
[----:B--2---:R-:W-:Y:S05]  /*b010*/  @!P0 NANOSLEEP.SYNCS 0x989680 ;  /* 0x009896800000895d */ /* 0x004fea0003900000 */
[----:B------:R-:W2:Y:S02]  /*b020*/  @!P0 SYNCS.PHASECHK.TRANS64 P0, [R0+URZ], R3 ;  /* 0x00000003000085a7 */ /* 0x000ea400080010ff */
[----:B--2---:R-:W-:Y:S05]  /*b030*/  @!P0 BRA `(.L_x_165) ;  /* 0xfffffffc00f08947 */ /* 0x004fea000383ffff */
[----:B------:R-:W-:Y:S05]  /*b040*/  BRA `(.L_x_166) ;  /* 0xffffff8c00387947 */ /* 0x000fea000383ffff */
.L_x_56:
[----:B------:R-:W-:-:S07]  /*b050*/  MOV R0, UR5 ;  /* 0x0000000500007c02 */ /* 0x000fce0008000f00 */
.L_x_167:
[----:B-1----:R1:W2:Y:S02]  /*b060*/  SYNCS.PHASECHK.TRANS64.TRYWAIT P0, [R0+URZ], R3 ;  /* 0x00000003000075a7 */ /* 0x0022a400080011ff */
[----:B--2---:R-:W-:Y:S05]  /*b070*/  @!P0 NANOSLEEP.SYNCS 0x989680 ;  /* 0x009896800000895d */ /* 0x004fea0003900000 */
[----:B------:R-:W2:Y:S02]  /*b080*/  @!P0 SYNCS.PHASECHK.TRANS64 P0, [R0+URZ], R3 ;  /* 0x00000003000085a7 */ /* 0x000ea400080010ff */
[----:B--2---:R-:W-:Y:S05]  /*b090*/  @!P0 BRA `(.L_x_167) ;  /* 0xfffffffc00f08947 */ /* 0x004fea000383ffff */
[----:B------:R-:W-:Y:S05]  /*b0a0*/  BRA `(.L_x_168) ;  /* 0xffffff8c00487947 */ /* 0x000fea000383ffff */
.L_x_59:
[----:B------:R-:W-:-:S07]  /*b0b0*/  MOV R4, UR4 ;  /* 0x0000000400047c02 */ /* 0x000fce0008000f00 */
.L_x_169:
[----:B--2---:R2:W3:Y:S02]  /*b0c0*/  SYNCS.PHASECHK.TRANS64.TRYWAIT P1, [R4+URZ+0x1b8], R7 ;  /* 0x0001b807040075a7 */ /* 0x0044e400080211ff */
[----:B---3--:R-:W-:Y:S05]  /*b0d0*/  @!P1 NANOSLEEP.SYNCS 0x989680 ;  /* 0x009896800000995d */ /* 0x008fea0003900000 */
[----:B------:R-:W3:Y:S02]  /*b0e0*/  @!P1 SYNCS.PHASECHK.TRANS64 P1, [R4+URZ+0x1b8], R7 ;  /* 0x0001b807040095a7 */ /* 0x000ee400080210ff */
[----:B---3--:R-:W-:Y:S05]  /*b0f0*/  @!P1 BRA `(.L_x_169) ;  /* 0xfffffffc00f09947 */ /* 0x008fea000383ffff */
[----:B------:R-:W-:Y:S05]  /*b100*/  BRA `(.L_x_170) ;  /* 0xffffff8c00b87947 */ /* 0x000fea000383ffff */
.L_x_60:
[----:B--2---:R-:W-:-:S07]  /*b110*/  MOV R4, UR4 ;  /* 0x0000000400047c02 */ /* 0x004fce0008000f00 */
.L_x_171:
[----:B--2---:R2:W3:Y:S02]  /*b120*/  SYNCS.PHASECHK.TRANS64.TRYWAIT P1, [R4+URZ+0x1b0], R5 ;  /* 0x0001b005040075a7 */ /* 0x0044e400080211ff */
[----:B---3--:R-:W-:Y:S05]  /*b130*/  @!P1 NANOSLEEP.SYNCS 0x989680 ;  /* 0x009896800000995d */ /* 0x008fea0003900000 */
[----:B------:R-:W3:Y:S02]  /*b140*/  @!P1 SYNCS.PHASECHK.TRANS64 P1, [R4+URZ+0x1b0], R5 ;  /* 0x0001b005040095a7 */ /* 0x000ee400080210ff */
[----:B---3--:R-:W-:Y:S05]  /*b150*/  @!P1 BRA `(.L_x_171) ;  /* 0xfffffffc00f09947 */ /* 0x008fea000383ffff */
[----:B------:R-:W-:Y:S05]  /*b160*/  BRA `(.L_x_172) ;  /* 0xffffff8c00c07947 */ /* 0x000fea000383ffff */
.L_x_68:
[----:B------:R-:W-:-:S07]  /*b170*/  MOV R0, UR15 ;  /* 0x0000000f00007c02 */ /* 0x000fce0008000f00 */
.L_x_173:
[----:B-1----:R1:W2:Y:S02]  /*b180*/  SYNCS.PHASECHK.TRANS64.TRYWAIT P0, [R0+URZ+0x1b0], R5 ;  /* 0x0001b005000075a7 */ /* 0x0022a400080011ff */
[----:B--2---:R-:W-:Y:S05]  /*b190*/  @!P0 NANOSLEEP.SYNCS 0x989680 ;  /* 0x009896800000895d */ /* 0x004fea0003900000 */
[----:B------:R-:W2:Y:S02]  /*b1a0*/  @!P0 SYNCS.PHASECHK.TRANS64 P0, [R0+URZ+0x1b0], R5 ;  /* 0x0001b005000085a7 */ /* 0x000ea400080010ff */
[----:B--2---:R-:W-:Y:S05]  /*b1b0*/  @!P0 BRA `(.L_x_173) ;  /* 0xfffffffc00f08947 */ /* 0x004fea000383ffff */
[----:B------:R-:W-:Y:S05]  /*b1c0*/  BRA `(.L_x_174) ;  /* 0xffffff9400287947 */ /* 0x000fea000383ffff */
.L_x_69:
[----:B------:R-:W-:-:S07]  /*b1d0*/  MOV R5, UR19 ;  /* 0x0000001300057c02 */ /* 0x000fce0008000f00 */
.L_x_175:
[----:B-1----:R1:W2:Y:S02]  /*b1e0*/  SYNCS.PHASECHK.TRANS64.TRYWAIT P0, [R5+URZ+0x1d0], R0 ;  /* 0x0001d000050075a7 */ /* 0x0022a400080011ff */
[----:B--2---:R-:W-:Y:S05]  /*b1f0*/  @!P0 NANOSLEEP.SYNCS 0x989680 ;  /* 0x009896800000895d */ /* 0x004fea0003900000 */
[----:B------:R-:W2:Y:S02]  /*b200*/  @!P0 SYNCS.PHASECHK.TRANS64 P0, [R5+URZ+0x1d0], R0 ;  /* 0x0001d000050085a7 */ /* 0x000ea400080010ff */
[----:B--2---:R-:W-:Y:S05]  /*b210*/  @!P0 BRA `(.L_x_175) ;  /* 0xfffffffc00f08947 */ /* 0x004fea000383ffff */
[----:B------:R-:W-:Y:S05]  /*b220*/  BRA `(.L_x_176) ;  /* 0xffffff9400447947 */ /* 0x000fea000383ffff */
.L_x_72:
[----:B-1----:R-:W-:Y:S07]  /*b230*/  MOV R0, UR11 ;  /* 0x0000000b00007c02 */ /* 0x002fee0008000f00 */
.L_x_177:
[----:B-1----:R1:W2:Y:S02]  /*b240*/  SYNCS.PHASECHK.TRANS64.TRYWAIT P0, [R0+URZ], R5 ;  /* 0x00000005000075a7 */ /* 0x0022a400080011ff */
[----:B--2---:R-:W-:Y:S05]  /*b250*/  @!P0 NANOSLEEP.SYNCS 0x989680 ;  /* 0x009896800000895d */ /* 0x004fea0003900000 */
[----:B------:R-:W2:Y:S02]  /*b260*/  @!P0 SYNCS.PHASECHK.TRANS64 P0, [R0+URZ], R5 ;  /* 0x00000005000085a7 */ /* 0x000ea400080010ff */
[----:B--2---:R-:W-:Y:S05]  /*b270*/  @!P0 BRA `(.L_x_177) ;  /* 0xfffffffc00f08947 */ /* 0x004fea000383ffff */
[----:B------:R-:W-:Y:S05]  /*b280*/  BRA `(.L_x_71) ;  /* 0xffffff9400747947 */ /* 0x000fea000383ffff */
.L_x_75:
[----:B------:R-:W-:-:S07]  /*b290*/  MOV R0, UR4 ;  /* 0x0000000400007c02 */ /* 0x000fce0008000f00 */
.L_x_178:
[----:B-1----:R1:W3:Y:S02]  /*b2a0*/  SYNCS.PHASECHK.TRANS64.TRYWAIT P0, [R0+URZ], R3 ;  /* 0x00000003000075a7 */ /* 0x0022e400080011ff */
[----:B---3--:R-:W-:Y:S05]  /*b2b0*/  @!P0 NANOSLEEP.SYNCS 0x989680 ;  /* 0x009896800000895d */ /* 0x008fea0003900000 */
[----:B------:R-:W3:Y:S02]  /*b2c0*/  @!P0 SYNCS.PHASECHK.TRANS64 P0, [R0+URZ], R3 ;  /* 0x00000003000085a7 */ /* 0x000ee400080010ff */
[----:B---3--:R-:W-:Y:S05]  /*b2d0*/  @!P0 BRA `(.L_x_178) ;  /* 0xfffffffc00f08947 */ /* 0x008fea000383ffff */
[----:B------:R-:W-:Y:S05]  /*b2e0*/  BRA `(.L_x_179) ;  /* 0xffffff98001c7947 */ /* 0x000fea000383ffff */
.L_x_76:
[----:B------:R-:W-:-:S07]  /*b2f0*/  MOV R0, UR4 ;  /* 0x0000000400007c02 */ /* 0x000fce0008000f00 */
.L_x_180:
[----:B-1----:R1:W2:Y:S02]  /*b300*/  SYNCS.PHASECHK.TRANS64.TRYWAIT P0, [R0+URZ], R3 ;  /* 0x00000003000075a7 */ /* 0x0022a400080011ff */
[----:B--2---:R-:W-:Y:S05]  /*b310*/  @!P0 NANOSLEEP.SYNCS 0x989680 ;  /* 0x009896800000895d */ /* 0x004fea0003900000 */
[----:B------:R-:W2:Y:S02]  /*b320*/  @!P0 SYNCS.PHASECHK.TRANS64 P0, [R0+URZ], R3 ;  /* 0x00000003000085a7 */ /* 0x000ea400080010ff */
[----:B--2---:R-:W-:Y:S05]  /*b330*/  @!P0 BRA `(.L_x_180) ;  /* 0xfffffffc00f08947 */ /* 0x004fea000383ffff */
[----:B------:R-:W-:Y:S05]  /*b340*/  BRA `(.L_x_181) ;  /* 0xffffff9800287947 */ /* 0x000fea000383ffff */
.L_x_81:
[----:B------:R-:W-:Y:S07]  /*b350*/  MOV R0, UR22 ;  /* 0x0000001600007c02 */ /* 0x000fee0008000f00 */
.L_x_182:
[----:B-1----:R1:W2:Y:S02]  /*b360*/  SYNCS.PHASECHK.TRANS64.TRYWAIT P0, [R0+URZ+0x1b0], R3 ;  /* 0x0001b003000075a7 */ /* 0x0022a400080011ff */
[----:B--2---:R-:W-:Y:S05]  /*b370*/  @!P0 NANOSLEEP.SYNCS 0x989680 ;  /* 0x009896800000895d */ /* 0x004fea0003900000 */
[----:B------:R-:W2:Y:S02]  /*b380*/  @!P0 SYNCS.PHASECHK.TRANS64 P0, [R0+URZ+0x1b0], R3 ;  /* 0x0001b003000085a7 */ /* 0x000ea400080010ff */
[----:B--2---:R-:W-:Y:S05]  /*b390*/  @!P0 BRA `(.L_x_182) ;  /* 0xfffffffc00f08947 */ /* 0x004fea000383ffff */
[----:B------:R-:W-:Y:S05]  /*b3a0*/  BRA `(.L_x_183) ;  /* 0xffffff9c00fc7947 */ /* 0x000fea000383ffff */
.L_x_84:
[----:B------:R-:W-:Y:S07]  /*b3b0*/  MOV R3, UR22 ;  /* 0x0000001600037c02 */ /* 0x000fee0008000f00 */
.L_x_184:
[----:B-1----:R1:W2:Y:S02]  /*b3c0*/  SYNCS.PHASECHK.TRANS64.TRYWAIT P1, [R3+URZ+0x1a8], R12 ;  /* 0x0001a80c030075a7 */ /* 0x0022a400080211ff */
[----:B--2---:R-:W-:Y:S05]  /*b3d0*/  @!P1 NANOSLEEP.SYNCS 0x989680 ;  /* 0x009896800000995d */ /* 0x004fea0003900000 */
[----:B------:R-:W2:Y:S02]  /*b3e0*/  @!P1 SYNCS.PHASECHK.TRANS64 P1, [R3+URZ+0x1a8], R12 ;  /* 0x0001a80c030095a7 */ /* 0x000ea400080210ff */
[----:B--2---:R-:W-:Y:S05]  /*b3f0*/  @!P1 BRA `(.L_x_184) ;  /* 0xfffffffc00f09947 */ /* 0x004fea000383ffff */
[----:B------:R-:W-:Y:S05]  /*b400*/  BRA `(.L_x_83) ;  /* 0xffffffa400587947 */ /* 0x000fea000383ffff */
.L_x_87:
[----:B------:R-:W-:Y:S07]  /*b410*/  MOV R0, UR22 ;  /* 0x0000001600007c02 */ /* 0x000fee0008000f00 */
.L_x_185:
[----:B-1----:R1:W2:Y:S02]  /*b420*/  SYNCS.PHASECHK.TRANS64.TRYWAIT P1, [R0+URZ+0x190], R9 ;  /* 0x00019009000075a7 */ /* 0x0022a400080211ff */
[----:B--2---:R-:W-:Y:S05]  /*b430*/  @!P1 NANOSLEEP.SYNCS 0x989680 ;  /* 0x009896800000995d */ /* 0x004fea0003900000 */
[----:B------:R-:W2:Y:S02]  /*b440*/  @!P1 SYNCS.PHASECHK.TRANS64 P1, [R0+URZ+0x190], R9 ;  /* 0x00019009000095a7 */ /* 0x000ea400080210ff */
[----:B--2---:R-:W-:Y:S05]  /*b450*/  @!P1 BRA `(.L_x_185) ;  /* 0xfffffffc00f09947 */ /* 0x004fea000383ffff */
[----:B------:R-:W-:Y:S05]  /*b460*/  BRA `(.L_x_186) ;  /* 0xffffffa800c87947 */ /* 0x000fea000383ffff */
.L_x_88:
[----:B------:R-:W-:Y:S07]  /*b470*/  MOV R0, UR22 ;  /* 0x0000001600007c02 */ /* 0x000fee0008000f00 */
.L_x_187:
[----:B-1----:R1:W2:Y:S02]  /*b480*/  SYNCS.PHASECHK.TRANS64.TRYWAIT P0, [R0+URZ+0x198], R9 ;  /* 0x00019809000075a7 */ /* 0x0022a400080011ff */
[----:B--2---:R-:W-:Y:S05]  /*b490*/  @!P0 NANOSLEEP.SYNCS 0x989680 ;  /* 0x009896800000895d */ /* 0x004fea0003900000 */
[----:B------:R-:W2:Y:S02]  /*b4a0*/  @!P0 SYNCS.PHASECHK.TRANS64 P0, [R0+URZ+0x198], R9 ;  /* 0x00019809000085a7 */ /* 0x000ea400080010ff */
[----:B--2---:R-:W-:Y:S05]  /*b4b0*/  @!P0 BRA `(.L_x_187) ;  /* 0xfffffffc00f08947 */ /* 0x004fea000383ffff */
[----:B------:R-:W-:Y:S05]  /*b4c0*/  BRA `(.L_x_188) ;  /* 0xffffffac00107947 */ /* 0x000fea000383ffff */
.L_x_90:
[----:B------:R-:W-:-:S07]  /*b4d0*/  MOV R0, UR22 ;  /* 0x0000001600007c02 */ /* 0x000fce0008000f00 */
.L_x_189:
[----:B--2---:R2:W3:Y:S02]  /*b4e0*/  SYNCS.PHASECHK.TRANS64.TRYWAIT P0, [R0+URZ+0x190], R3 ;  /* 0x00019003000075a7 */ /* 0x0044e400080011ff */
[----:B---3--:R-:W-:Y:S05]  /*b4f0*/  @!P0 NANOSLEEP.SYNCS 0x989680 ;  /* 0x009896800000895d */ /* 0x008fea0003900000 */
[----:B------:R-:W3:Y:S02]  /*b500*/  @!P0 SYNCS.PHASECHK.TRANS64 P0, [R0+URZ+0x190], R3 ;  /* 0x00019003000085a7 */ /* 0x000ee400080010ff */
[----:B---3--:R-:W-:Y:S05]  /*b510*/  @!P0 BRA `(.L_x_189) ;  /* 0xfffffffc00f08947 */ /* 0x008fea000383ffff */
[----:B------:R-:W-:Y:S05]  /*b520*/  BRA `(.L_x_190) ;  /* 0xffffffac00687947 */ /* 0x000fea000383ffff */
.L_x_92:
[----:B------:R-:W-:Y:S07]  /*b530*/  MOV R0, UR49 ;  /* 0x0000003100007c02 */ /* 0x000fee0008000f00 */
.L_x_191:
[----:B-1----:R1:W2:Y:S02]  /*b540*/  SYNCS.PHASECHK.TRANS64.TRYWAIT P0, [R0+URZ+0x1b0], R3 ;  /* 0x0001b003000075a7 */ /* 0x0022a400080011ff */
[----:B--2---:R-:W-:Y:S05]  /*b550*/  @!P0 NANOSLEEP.SYNCS 0x989680 ;  /* 0x009896800000895d */ /* 0x004fea0003900000 */
[----:B------:R-:W2:Y:S02]  /*b560*/  @!P0 SYNCS.PHASECHK.TRANS64 P0, [R0+URZ+0x1b0], R3 ;  /* 0x0001b003000085a7 */ /* 0x000ea400080010ff */
[----:B--2---:R-:W-:Y:S05]  /*b570*/  @!P0 BRA `(.L_x_191) ;  /* 0xfffffffc00f08947 */ /* 0x004fea000383ffff */
[----:B------:R-:W-:Y:S05]  /*b580*/  BRA `(.L_x_192) ;  /* 0xffffffb000447947 */ /* 0x000fea000383ffff */
.L_x_103:
[----:B---3--:R3:W1:Y:S02]  /*b590*/  SYNCS.PHASECHK.TRANS64.TRYWAIT P1, [R0+URZ+0x180], R3 ;  /* 0x00018003000075a7 */ /* 0x00866400080211ff */
[----:B-1----:R-:W-:Y:S05]  /*b5a0*/  @!P1 NANOSLEEP.SYNCS 0x989680 ;  /* 0x009896800000995d */ /* 0x002fea0003900000 */
[----:B------:R-:W1:Y:S02]  /*b5b0*/  @!P1 SYNCS.PHASECHK.TRANS64 P1, [R0+URZ+0x180], R3 ;  /* 0x00018003000095a7 */ /* 0x000e6400080210ff */
[----:B-1----:R-:W-:Y:S05]  /*b5c0*/  @!P1 BRA `(.L_x_103) ;  /* 0xfffffffc00f09947 */ /* 0x002fea000383ffff */
[----:B------:R-:W-:Y:S05]  /*b5d0*/  BRA `(.L_x_102) ;  /* 0xffffffc400507947 */ /* 0x000fea000383ffff */
.L_x_105:
[----:B----4-:R4:W1:Y:S02]  /*b5e0*/  SYNCS.PHASECHK.TRANS64.TRYWAIT P0, [R183+URZ+0x1c0], R4 ;  /* 0x0001c004b70075a7 */ /* 0x01086400080011ff */
[----:B-1----:R-:W-:Y:S05]  /*b5f0*/  @!P0 NANOSLEEP.SYNCS 0x989680 ;  /* 0x009896800000895d */ /* 0x002fea0003900000 */
[----:B------:R-:W1:Y:S02]  /*b600*/  @!P0 SYNCS.PHASECHK.TRANS64 P0, [R183+URZ+0x1c0], R4 ;  /* 0x0001c004b70085a7 */ /* 0x000e6400080010ff */
[----:B-1----:R-:W-:Y:S05]  /*b610*/  @!P0 BRA `(.L_x_105) ;  /* 0xfffffffc00f08947 */ /* 0x002fea000383ffff */
[----:B------:R-:W-:Y:S05]  /*b620*/  BRA `(.L_x_104) ;  /* 0xffffffc400a87947 */ /* 0x000fea000383ffff */
.L_x_114:
[----:B---3--:R3:W4:Y:S02]  /*b630*/  SYNCS.PHASECHK.TRANS64.TRYWAIT P0, [R197+URZ+0x180], R2 ;  /* 0x00018002c50075a7 */ /* 0x00872400080011ff */
[----:B----4-:R-:W-:Y:S05]  /*b640*/  @!P0 NANOSLEEP.SYNCS 0x989680 ;  /* 0x009896800000895d */ /* 0x010fea0003900000 */
[----:B------:R-:W4:Y:S02]  /*b650*/  @!P0 SYNCS.PHASECHK.TRANS64 P0, [R197+URZ+0x180], R2 ;  /* 0x00018002c50085a7 */ /* 0x000f2400080010ff */
[----:B----4-:R-:W-:Y:S05]  /*b660*/  @!P0 BRA `(.L_x_114) ;  /* 0xfffffffc00f08947 */ /* 0x010fea000383ffff */
[----:B------:R-:W-:Y:S05]  /*b670*/  BRA `(.L_x_113) ;  /* 0xffffffd800b87947 */ /* 0x000fea000383ffff */
        .weak           $__internal_0_$__cuda_sm10x_tcgen05_guardrail_trap_col_being_dealloced_not_returned_by_alloc
        .type           $__internal_0_$__cuda_sm10x_tcgen05_guardrail_trap_col_being_dealloced_not_returned_by_alloc,@function
        .size           $__internal_0_$__cuda_sm10x_tcgen05_guardrail_trap_col_being_dealloced_not_returned_by_alloc,($__internal_1_$__cuda_sm10x_tcgen05_guardrail_trap_phase_invalid_during_alloc - $__internal_0_$__cuda_sm10x_tcgen05_guardrail_trap_col_being_dealloced_not_returned_by_alloc)
$__internal_0_$__cuda_sm10x_tcgen05_guardrail_trap_col_being_dealloced_not_returned_by_alloc:
[----:B------:R-:W-:Y:S05]  /*b680*/  BPT.TRAP 0x1 ;  /* 0x000000040000795c */ /* 0x000fea0000300000 */
[----:B------:R-:W-:-:S04]  /*b690*/  HFMA2 R3, -RZ, RZ, 0, 0 ;  /* 0x00000000ff037431 */ /* 0x000fc800000001ff */
[----:B------:R-:W-:Y:S05]  /*b6a0*/  RET.REL.NODEC R2 `(_ZN7cutlass13device_kernelINS_4conv6kernel13ConvUniversalINS1_16ConvProblemShapeILNS1_8OperatorE2ELi3EEENS1_10collective14CollectiveConvINS1_47MainloopSm100TmaUmmaWarpSpecializedImplicitGemmILS5_2ELi24ELi3ELi1ELi2EN4cute5tupleIJNSA_1CILi1EEESD_SD_EEEEENSB_IJNSC_ILi128EEENSB_IJSG_EEENSB_IJNSC_ILi32EEEEEEEEENS_12float_e4m3_tESL_NSA_8TiledMMAINSA_8MMA_AtomIJNSA_10MMA_TraitsINSA_19SM100_MMA_F8F6F4_SSEJSL_SL_fSG_SG_NSA_17integral_constantINSA_4UMMA5MajorELSS_1EEEST_NSQ_INSR_7ScaleInELSU_0EEESV_EEEEEENSA_6LayoutISE_NSB_IJNSC_ILi0EEESZ_SZ_EEEEENSB_IJNSA_10UnderscoreES12_S12_EEEEENS7_6detail27Sm100ImplicitGemmTileTraitsINSA_13SM90_TMA_LOADENSA_14ComposedLayoutINSA_7SwizzleILi3ELi4ELi3EEENSA_18smem_ptr_flag_bitsILi8EEENSY_INSB_IJSG_NSC_ILi8EEEEEENSB_IJSD_SG_EEEEEEEvEENS16_INSA_20SM90_TMA_LOAD_IM2COLES1H_vEEEENS_8epilogue10collective18CollectiveEpilogueINS1M_23Sm100TmaWarpSpecializedILi2ELi2ELi64ELb0ELb0EEEJSK_NSB_IJNSY_ISG_SD_EENSY_INSC_ILi64EEESD_EEEEESL_NSB_IJlNSB_IJSD_lllEEESZ_EEESL_S1W_NS1M_6fusion15FusionCallbacksIS1Q_NS1X_17LinearCombinationISL_fSL_fLNS_15FloatRoundStyleE2EEESK_S1U_JEEENSA_5SM1004TMEM4LOAD26SM100_TMEM_LOAD_32dp32b64xES17_NS18_INS19_ILi2ELi4ELi3EEES1C_NSY_INSB_IJS1D_S1S_EEENSB_IJS1S_SD_EEEEEEENSA_39AutoVectorizingCopyWithAssumedAlignmentILi128EEENSA_14SM90_TMA_STOREES2B_S2D_S2D_EEEvvEEEEvNT_6ParamsE) ;  /* 0xffffff4802547950 */ /* 0x000fea0003c3ffff */
        .weak           $__internal_1_$__cuda_sm10x_tcgen05_guardrail_trap_phase_invalid_during_alloc
        .type           $__internal_1_$__cuda_sm10x_tcgen05_guardrail_trap_phase_invalid_during_alloc,@function
        .size           $__internal_1_$__cuda_sm10x_tcgen05_guardrail_trap_phase_invalid_during_alloc,($__internal_2_$__cuda_sm10x_tcgen05_guardrail_trap_unallocated_columns_being_dealloced - $__internal_1_$__cuda_sm10x_tcgen05_guardrail_trap_phase_invalid_during_alloc)
$__internal_1_$__cuda_sm10x_tcgen05_guardrail_trap_phase_invalid_during_alloc:
[----:B------:R-:W-:Y:S05]  /*b6b0*/  BPT.TRAP 0x1 ;  /* 0x000000040000795c */ /* 0x000fea0000300000 */
[----:B------:R-:W-:-:S04]  /*b6c0*/  MOV R3, 0x0 ;  /* 0x0000000000037802 */ /* 0x000fc80000000f00 */
[----:B------:R-:W-:Y:S05]  /*b6d0*/  RET.REL.NODEC R2 `(_ZN7cutlass13device_kernelINS_4conv6kernel13ConvUniversalINS1_16ConvProblemShapeILNS1_8OperatorE2ELi3EEENS1_10collective14CollectiveConvINS1_47MainloopSm100TmaUmmaWarpSpecializedImplicitGemmILS5_2ELi24ELi3ELi1ELi2EN4cute5tupleIJNSA_1CILi1EEESD_SD_EEEEENSB_IJNSC_ILi128EEENSB_IJSG_EEENSB_IJNSC_ILi32EEEEEEEEENS_12float_e4m3_tESL_NSA_8TiledMMAINSA_8MMA_AtomIJNSA_10MMA_TraitsINSA_19SM100_MMA_F8F6F4_SSEJSL_SL_fSG_SG_NSA_17integral_constantINSA_4UMMA5MajorELSS_1EEEST_NSQ_INSR_7ScaleInELSU_0EEESV_EEEEEENSA_6LayoutISE_NSB_IJNSC_ILi0EEESZ_SZ_EEEEENSB_IJNSA_10UnderscoreES12_S12_EEEEENS7_6detail27Sm100ImplicitGemmTileTraitsINSA_13SM90_TMA_LOADENSA_14ComposedLayoutINSA_7SwizzleILi3ELi4ELi3EEENSA_18smem_ptr_flag_bitsILi8EEENSY_INSB_IJSG_NSC_ILi8EEEEEENSB_IJSD_SG_EEEEEEEvEENS16_INSA_20SM90_TMA_LOAD_IM2COLES1H_vEEEENS_8epilogue10collective18CollectiveEpilogueINS1M_23Sm100TmaWarpSpecializedILi2ELi2ELi64ELb0ELb0EEEJSK_NSB_IJNSY_ISG_SD_EENSY_INSC_ILi64EEESD_EEEEESL_NSB_IJlNSB_IJSD_lllEEESZ_EEESL_S1W_NS1M_6fusion15FusionCallbacksIS1Q_NS1X_17LinearCombinationISL_fSL_fLNS_15FloatRoundStyleE2EEESK_S1U_JEEENSA_5SM1004TMEM4LOAD26SM100_TMEM_LOAD_32dp32b64xES17_NS18_INS19_ILi2ELi4ELi3EEES1C_NSY_INSB_IJS1D_S1S_EEENSB_IJS1S_SD_EEEEEEENSA_39AutoVectorizingCopyWithAssumedAlignmentILi128EEENSA_14SM90_TMA_STOREES2B_S2D_S2D_EEEvvEEEEvNT_6ParamsE) ;  /* 0xffffff4802487950 */ /* 0x000fea0003c3ffff */
        .weak           $__internal_2_$__cuda_sm10x_tcgen05_guardrail_trap_unallocated_columns_being_dealloced
        .type           $__internal_2_$__cuda_sm10x_tcgen05_guardrail_trap_unallocated_columns_being_dealloced,@function
        .size           $__internal_2_$__cuda_sm10x_tcgen05_guardrail_trap_unallocated_columns_being_dealloced,(.L_x_194 - $__internal_2_$__cuda_sm10x_tcgen05_guardrail_trap_unallocated_columns_being_dealloced)
$__internal_2_$__cuda_sm10x_tcgen05_guardrail_trap_unallocated_columns_being_dealloced:
[----:B------:R-:W-:Y:S05]  /*b6e0*/  BPT.TRAP 0x1 ;  /* 0x000000040000795c */ /* 0x000fea0000300000 */
[----:B------:R-:W-:-:S04]  /*b6f0*/  HFMA2 R3, -RZ, RZ, 0, 0 ;  /* 0x00000000ff037431 */ /* 0x000fc800000001ff */
[----:B------:R-:W-:Y:S05]  /*b700*/  RET.REL.NODEC R2 `(_ZN7cutlass13device_kernelINS_4conv6kernel13ConvUniversalINS1_16ConvProblemShapeILNS1_8OperatorE2ELi3EEENS1_10collective14CollectiveConvINS1_47MainloopSm100TmaUmmaWarpSpecializedImplicitGemmILS5_2ELi24ELi3ELi1ELi2EN4cute5tupleIJNSA_1CILi1EEESD_SD_EEEEENSB_IJNSC_ILi128EEENSB_IJSG_EEENSB_IJNSC_ILi32EEEEEEEEENS_12float_e4m3_tESL_NSA_8TiledMMAINSA_8MMA_AtomIJNSA_10MMA_TraitsINSA_19SM100_MMA_F8F6F4_SSEJSL_SL_fSG_SG_NSA_17integral_constantINSA_4UMMA5MajorELSS_1EEEST_NSQ_INSR_7ScaleInELSU_0EEESV_EEEEEENSA_6LayoutISE_NSB_IJNSC_ILi0EEESZ_SZ_EEEEENSB_IJNSA_10UnderscoreES12_S12_EEEEENS7_6detail27Sm100ImplicitGemmTileTraitsINSA_13SM90_TMA_LOADENSA_14ComposedLayoutINSA_7SwizzleILi3ELi4ELi3EEENSA_18smem_ptr_flag_bitsILi8EEENSY_INSB_IJSG_NSC_ILi8EEEEEENSB_IJSD_SG_EEEEEEEvEENS16_INSA_20SM90_TMA_LOAD_IM2COLES1H_vEEEENS_8epilogue10collective18CollectiveEpilogueINS1M_23Sm100TmaWarpSpecializedILi2ELi2ELi64ELb0ELb0EEEJSK_NSB_IJNSY_ISG_SD_EENSY_INSC_ILi64EEESD_EEEEESL_NSB_IJlNSB_IJSD_lllEEESZ_EEESL_S1W_NS1M_6fusion15FusionCallbacksIS1Q_NS1X_17LinearCombinationISL_fSL_fLNS_15FloatRoundStyleE2EEESK_S1U_JEEENSA_5SM1004TMEM4LOAD26SM100_TMEM_LOAD_32dp32b64xES17_NS18_INS19_ILi2ELi4ELi3EEES1C_NSY_INSB_IJS1D_S1S_EEENSB_IJS1S_SD_EEEEEEENSA_39AutoVectorizingCopyWithAssumedAlignmentILi128EEENSA_14SM90_TMA_STOREES2B_S2D_S2D_EEEvvEEEEvNT_6ParamsE) ;  /* 0xffffff48023c7950 */ /* 0x000fea0003c3ffff */
.L_x_193:
[----:B------:R-:W-:-:S00]  /*b710*/  BRA `(.L_x_193) ;  /* 0xfffffffc00fc7947 */ /* 0x000fc0000383ffff */
[----:B------:R-:W-:-:S00]  /*b720*/  NOP ;  /* 0x0000000000007918 */ /* 0x000fc00000000000 */
        /* <DEDUP_REMOVED lines=13> */
.L_x_194:


//--------------------- .nv.global.init           --------------------------
	.section	.nv.global.init,"aw",@progbits
.nv.global.init:
	.type		$str$29,@object
	.size		$str$29,($str$30 - $str$29)
$str$29:
        /*0000*/ 	.byte	0x28, 0x61, 0x64, 0x64, 0x72, 0x65, 0x73, 0x73, 0x20, 0x26, 0x20, 0x6d, 0x61, 0x73, 0x6b, 0x29
        /*0010*/ 	.byte	0x20, 0x3d, 0x3d, 0x20, 0x30, 0x00
	.type		$str$30,@object
	.size		$str$30,($str$28 - $str$30)
$str$30:
        /*0016*/ 	.byte	0x2f, 0x74, 0x6d, 0x70, 0x2f, 0x63, 0x75, 0x74, 0x6c, 0x61, 0x73, 0x73, 0x5f, 0x73, 0x77, 0x65
        /*0026*/ 	.byte	0x65, 0x70, 0x5f, 0x73, 0x72, 0x63, 0x2f, 0x69, 0x6e, 0x63, 0x6c, 0x75, 0x64, 0x65, 0x2f, 0x63
        /*0036*/ 	.byte	0x75, 0x74, 0x65, 0x2f, 0x70, 0x6f, 0x69, 0x6e, 0x74, 0x65, 0x72, 0x5f, 0x66, 0x6c, 0x61, 0x67
        /*0046*/ 	.byte	0x67, 0x65, 0x64, 0x2e, 0x68, 0x70, 0x70, 0x00
	.type		$str$28,@object
	.size		$str$28,($str$27 - $str$28)
$str$28:
        /*004e*/ 	.byte	0x2f, 0x74, 0x6d, 0x70, 0x2f, 0x63, 0x75, 0x74, 0x6c, 0x61, 0x73, 0x73, 0x5f, 0x73, 0x77, 0x65
        /*005e*/ 	.byte	0x65, 0x70, 0x5f, 0x73, 0x72, 0x63, 0x2f, 0x69, 0x6e, 0x63, 0x6c, 0x75, 0x64, 0x65, 0x2f, 0x63
        /*006e*/ 	.byte	0x75, 0x74, 0x65, 0x2f, 0x61, 0x74, 0x6f, 0x6d, 0x2f, 0x63, 0x6f, 0x70, 0x79, 0x5f, 0x74, 0x72
        /*007e*/ 	.byte	0x61, 0x69, 0x74, 0x73, 0x5f, 0x73, 0x6d, 0x31, 0x30, 0x30, 0x2e, 0x68, 0x70, 0x70, 0x00
	.type		$str$27,@object
	.size		$str$27,(__unnamed_1 - $str$27)
$str$27:
        /*008d*/ 	.byte	0x28, 0x28, 0x75, 0x69, 0x6e, 0x74, 0x33, 0x32, 0x5f, 0x74, 0x28, 0x74, 0x68, 0x72, 0x65, 0x61
        /*009d*/ 	.byte	0x64, 0x49, 0x64, 0x78, 0x2e, 0x78, 0x29, 0x20, 0x2f, 0x20, 0x33, 0x32, 0x29, 0x20, 0x25, 0x20
        /*00ad*/ 	.byte	0x34, 0x29, 0x20, 0x3d, 0x3d, 0x20, 0x28, 0x28, 0x28, 0x74, 0x6d, 0x65, 0x6d, 0x5f, 0x61, 0x64
        /*00bd*/ 	.byte	0x64, 0x72, 0x20, 0x3e, 0x3e, 0x20, 0x31, 0x36, 0x29, 0x20, 0x2f, 0x20, 0x33, 0x32, 0x29, 0x20
        /*00cd*/ 	.byte	0x25, 0x20, 0x34, 0x29, 0x00
	.type		__unnamed_1,@object
	.size		__unnamed_1,(__unnamed_2 - __unnamed_1)
__unnamed_1:
        /*00d2*/ 	.byte	0x61, 0x75, 0x74, 0x6f, 0x20, 0x63, 0x75, 0x74, 0x65, 0x3a, 0x3a, 0x61, 0x73, 0x5f, 0x70, 0x6f
        /* <DEDUP_REMOVED lines=24> */
        /*0262*/ 	.byte	0x43, 0x3c, 0x38, 0x31, 0x39, 0x32, 0x3e, 0x3e, 0x3e, 0x3e, 0x5d, 0x00
	.type		__unnamed_2,@object
	.size		__unnamed_2,(.L_2 - __unnamed_2)
__unnamed_2:
        /* <DEDUP_REMOVED lines=42> */
        /*050e*/ 	.byte	0x3e, 0x3e, 0x3e, 0x3e, 0x5d, 0x00
.L_2:


//--------------------- .nv.shared._ZN7cutlass13device_kernelINS_4conv6kernel13ConvUniversalINS1_16ConvProblemShapeILNS1_8OperatorE2ELi3EEENS1_10collective14CollectiveConvINS1_47MainloopSm100TmaUmmaWarpSpecializedImplicitGemmILS5_2ELi24ELi3ELi1ELi2EN4cute5tupleIJNSA_1CILi1EEESD_SD_EEEEENSB_IJNSC_ILi128EEENSB_IJSG_EEENSB_IJNSC_ILi32EEEEEEEEENS_12float_e4m3_tESL_NSA_8TiledMMAINSA_8MMA_AtomIJNSA_10MMA_TraitsINSA_19SM100_MMA_F8F6F4_SSEJSL_SL_fSG_SG_NSA_17integral_constantINSA_4UMMA5MajorELSS_1EEEST_NSQ_INSR_7ScaleInELSU_0EEESV_EEEEEENSA_6LayoutISE_NSB_IJNSC_ILi0EEESZ_SZ_EEEEENSB_IJNSA_10UnderscoreES12_S12_EEEEENS7_6detail27Sm100ImplicitGemmTileTraitsINSA_13SM90_TMA_LOADENSA_14ComposedLayoutINSA_7SwizzleILi3ELi4ELi3EEENSA_18smem_ptr_flag_bitsILi8EEENSY_INSB_IJSG_NSC_ILi8EEEEEENSB_IJSD_SG_EEEEEEEvEENS16_INSA_20SM90_TMA_LOAD_IM2COLES1H_vEEEENS_8epilogue10collective18CollectiveEpilogueINS1M_23Sm100TmaWarpSpecializedILi2ELi2ELi64ELb0ELb0EEEJSK_NSB_IJNSY_ISG_SD_EENSY_INSC_ILi64EEESD_EEEEESL_NSB_IJlNSB_IJSD_lllEEESZ_EEESL_S1W_NS1M_6fusion15FusionCallbacksIS1Q_NS1X_17LinearCombinationISL_fSL_fLNS_15FloatRoundStyleE2EEESK_S1U_JEEENSA_5SM1004TMEM4LOAD26SM100_TMEM_LOAD_32dp32b64xES17_NS18_INS19_ILi2ELi4ELi3EEES1C_NSY_INSB_IJS1D_S1S_EEENSB_IJS1S_SD_EEEEEEENSA_39AutoVectorizingCopyWithAssumedAlignmentILi128EEENSA_14SM90_TMA_STOREES2B_S2D_S2D_EEEvvEEEEvNT_6ParamsE --------------------------
	.section	.nv.shared._ZN7cutlass13device_kernelINS_4conv6kernel13ConvUniversalINS1_16ConvProblemShapeILNS1_8OperatorE2ELi3EEENS1_10collective14CollectiveConvINS1_47MainloopSm100TmaUmmaWarpSpecializedImplicitGemmILS5_2ELi24ELi3ELi1ELi2EN4cute5tupleIJNSA_1CILi1EEESD_SD_EEEEENSB_IJNSC_ILi128EEENSB_IJSG_EEENSB_IJNSC_ILi32EEEEEEEEENS_12float_e4m3_tESL_NSA_8TiledMMAINSA_8MMA_AtomIJNSA_10MMA_TraitsINSA_19SM100_MMA_F8F6F4_SSEJSL_SL_fSG_SG_NSA_17integral_constantINSA_4UMMA5MajorELSS_1EEEST_NSQ_INSR_7ScaleInELSU_0EEESV_EEEEEENSA_6LayoutISE_NSB_IJNSC_ILi0EEESZ_SZ_EEEEENSB_IJNSA_10UnderscoreES12_S12_EEEEENS7_6detail27Sm100ImplicitGemmTileTraitsINSA_13SM90_TMA_LOADENSA_14ComposedLayoutINSA_7SwizzleILi3ELi4ELi3EEENSA_18smem_ptr_flag_bitsILi8EEENSY_INSB_IJSG_NSC_ILi8EEEEEENSB_IJSD_SG_EEEEEEEvEENS16_INSA_20SM90_TMA_LOAD_IM2COLES1H_vEEEENS_8epilogue10collective18CollectiveEpilogueINS1M_23Sm100TmaWarpSpecializedILi2ELi2ELi64ELb0ELb0EEEJSK_NSB_IJNSY_ISG_SD_EENSY_INSC_ILi64EEESD_EEEEESL_NSB_IJlNSB_IJSD_lllEEESZ_EEESL_S1W_NS1M_6fusion15FusionCallbacksIS1Q_NS1X_17LinearCombinationISL_fSL_fLNS_15FloatRoundStyleE2EEESK_S1U_JEEENSA_5SM1004TMEM4LOAD26SM100_TMEM_LOAD_32dp32b64xES17_NS18_INS19_ILi2ELi4ELi3EEES1C_NSY_INSB_IJS1D_S1S_EEENSB_IJS1S_SD_EEEEEEENSA_39AutoVectorizingCopyWithAssumedAlignmentILi128EEENSA_14SM90_TMA_STOREES2B_S2D_S2D_EEEvvEEEEvNT_6ParamsE,"aw",@nobits
	.sectionflags	@""
	.align	16
	.zero		1024


//--------------------- .nv.shared.reserved.0     --------------------------
	.section	.nv.shared.reserved.0,"aw",@nobits
	.weak		__nv_reservedSMEM_offset_0_alias
	.size		__nv_reservedSMEM_offset_0_alias, 0, 64
	.other		__nv_reservedSMEM_offset_0_alias,@"STO_CUDA_RESERVED_SHARED STV_DEFAULT"
__nv_reservedSMEM_offset_0_alias:
	.zero		0
.nv.shared.reserved.0:
	.zero		64
	.weak		__nv_reservedSMEM_tcgen05_partition
	.type		__nv_reservedSMEM_tcgen05_partition,@object
	.size		__nv_reservedSMEM_tcgen05_partition,(.L_0 - __nv_reservedSMEM_tcgen05_partition)
__nv_reservedSMEM_tcgen05_partition:
	.zero		32
.L_0:


//--------------------- .nv.global                --------------------------
	.section	.nv.global,"aw",@nobits
.nv.global:
	.type		_ZN39_INTERNAL_fbede818_4_k_cu_efbcde09_41974cute1_E,@object
	.size		_ZN39_INTERNAL_fbede818_4_k_cu_efbcde09_41974cute1_E,(_ZN39_INTERNAL_fbede818_4_k_cu_efbcde09_41974cuda3std3__45__cpo6cbeginE - _ZN39_INTERNAL_fbede818_4_k_cu_efbcde09_41974cute1_E)
_ZN39_INTERNAL_fbede818_4_k_cu_efbcde09_41974cute1_E:
	.zero		1
	.type		_ZN39_INTERNAL_fbede818_4_k_cu_efbcde09_41974cuda3std3__45__cpo6cbeginE,@object
	.size		_ZN39_INTERNAL_fbede818_4_k_cu_efbcde09_41974cuda3std3__45__cpo6cbeginE,(_ZN39_INTERNAL_fbede818_4_k_cu_efbcde09_41974cuda3std3__48in_placeE - _ZN39_INTERNAL_fbede818_4_k_cu_efbcde09_41974cuda3std3__45__cpo6cbeginE)
_ZN39_INTERNAL_fbede818_4_k_cu_efbcde09_41974cuda3std3__45__cpo6cbeginE:
	.zero		1
	.type		_ZN39_INTERNAL_fbede818_4_k_cu_efbcde09_41974cuda3std3__48in_placeE,@object
	.size		_ZN39_INTERNAL_fbede818_4_k_cu_efbcde09_41974cuda3std3__48in_placeE,(_ZN39_INTERNAL_fbede818_4_k_cu_efbcde09_41974cuda3std6ranges3__45__cpo9iter_moveE - _ZN39_INTERNAL_fbede818_4_k_cu_efbcde09_41974cuda3std3__48in_placeE)
_ZN39_INTERNAL_fbede818_4_k_cu_efbcde09_41974cuda3std3__48in_placeE:
	.zero		1
	.type		_ZN39_INTERNAL_fbede818_4_k_cu_efbcde09_41974cuda3std6ranges3__45__cpo9iter_moveE,@object
	.size		_ZN39_INTERNAL_fbede818_4_k_cu_efbcde09_41974cuda3std6ranges3__45__cpo9iter_moveE,(_ZN39_INTERNAL_fbede818_4_k_cu_efbcde09_41974cuda3std3__45__cpo5beginE - _ZN39_INTERNAL_fbede818_4_k_cu_efbcde09_41974cuda3std6ranges3__45__cpo9iter_moveE)
_ZN39_INTERNAL_fbede818_4_k_cu_efbcde09_41974cuda3std6ranges3__45__cpo9iter_moveE:
	.zero		1
	.type		_ZN39_INTERNAL_fbede818_4_k_cu_efbcde09_41974cuda3std3__45__cpo5beginE,@object
	.size		_ZN39_INTERNAL_fbede818_4_k_cu_efbcde09_41974cuda3std3__45__cpo5beginE,(_ZN39_INTERNAL_fbede818_4_k_cu_efbcde09_41974cuda3std3__441_GLOBAL__N__fbede818_4_k_cu_efbcde09_41976ignoreE - _ZN39_INTERNAL_fbede818_4_k_cu_efbcde09_41974cuda3std3__45__cpo5beginE)
_ZN39_INTERNAL_fbede818_4_k_cu_efbcde09_41974cuda3std3__45__cpo5beginE:
	.zero		1
	.type		_ZN39_INTERNAL_fbede818_4_k_cu_efbcde09_41974cuda3std3__441_GLOBAL__N__fbede818_4_k_cu_efbcde09_41976ignoreE,@object
	.size		_ZN39_INTERNAL_fbede818_4_k_cu_efbcde09_41974cuda3std3__441_GLOBAL__N__fbede818_4_k_cu_efbcde09_41976ignoreE,(_ZN39_INTERNAL_fbede818_4_k_cu_efbcde09_41974cute7productE - _ZN39_INTERNAL_fbede818_4_k_cu_efbcde09_41974cuda3std3__441_GLOBAL__N__fbede818_4_k_cu_efbcde09_41976ignoreE)
_ZN39_INTERNAL_fbede818_4_k_cu_efbcde09_41974cuda3std3__441_GLOBAL__N__fbede818_4_k_cu_efbcde09_41976ignoreE:
	.zero		1
	.type		_ZN39_INTERNAL_fbede818_4_k_cu_efbcde09_41974cute7productE,@object
	.size		_ZN39_INTERNAL_fbede818_4_k_cu_efbcde09_41974cute7productE,(_ZN39_INTERNAL_fbede818_4_k_cu_efbcde09_41974cuda3std3__45__cpo3endE - _ZN39_INTERNAL_fbede818_4_k_cu_efbcde09_41974cute7productE)
_ZN39_INTERNAL_fbede818_4_k_cu_efbcde09_41974cute7productE:
	.zero		1
	.type		_ZN39_INTERNAL_fbede818_4_k_cu_efbcde09_41974cuda3std3__45__cpo3endE,@object
	.size		_ZN39_INTERNAL_fbede818_4_k_cu_efbcde09_41974cuda3std3__45__cpo3endE,(_ZN39_INTERNAL_fbede818_4_k_cu_efbcde09_41974cuda3std3__419piecewise_constructE - _ZN39_INTERNAL_fbede818_4_k_cu_efbcde09_41974cuda3std3__45__cpo3endE)
_ZN39_INTERNAL_fbede818_4_k_cu_efbcde09_41974cuda3std3__45__cpo3endE:
	.zero		1
	.type		_ZN39_INTERNAL_fbede818_4_k_cu_efbcde09_41974cuda3std3__419piecewise_constructE,@object
	.size		_ZN39_INTERNAL_fbede818_4_k_cu_efbcde09_41974cuda3std3__419piecewise_constructE,(_ZN39_INTERNAL_fbede818_4_k_cu_efbcde09_41974cuda3std3__45__cpo4cendE - _ZN39_INTERNAL_fbede818_4_k_cu_efbcde09_41974cuda3std3__419piecewise_constructE)
_ZN39_INTERNAL_fbede818_4_k_cu_efbcde09_41974cuda3std3__419piecewise_constructE:
	.zero		1
	.type		_ZN39_INTERNAL_fbede818_4_k_cu_efbcde09_41974cuda3std3__45__cpo4cendE,@object
	.size		_ZN39_INTERNAL_fbede818_4_k_cu_efbcde09_41974cuda3std3__45__cpo4cendE,(_ZN39_INTERNAL_fbede818_4_k_cu_efbcde09_41974cuda3std6ranges3__45__cpo4swapE - _ZN39_INTERNAL_fbede818_4_k_cu_efbcde09_41974cuda3std3__45__cpo4cendE)
_ZN39_INTERNAL_fbede818_4_k_cu_efbcde09_41974cuda3std3__45__cpo4cendE:
	.zero		1
	.type		_ZN39_INTERNAL_fbede818_4_k_cu_efbcde09_41974cuda3std6ranges3__45__cpo4swapE,@object
	.size		_ZN39_INTERNAL_fbede818_4_k_cu_efbcde09_41974cuda3std6ranges3__45__cpo4swapE,(.L_10 - _ZN39_INTERNAL_fbede818_4_k_cu_efbcde09_41974cuda3std6ranges3__45__cpo4swapE)
_ZN39_INTERNAL_fbede818_4_k_cu_efbcde09_41974cuda3std6ranges3__45__cpo4swapE:
	.zero		1
.L_10:


//--------------------- .nv.constant0._ZN7cutlass13device_kernelINS_4conv6kernel13ConvUniversalINS1_16ConvProblemShapeILNS1_8OperatorE2ELi3EEENS1_10collective14CollectiveConvINS1_47MainloopSm100TmaUmmaWarpSpecializedImplicitGemmILS5_2ELi24ELi3ELi1ELi2EN4cute5tupleIJNSA_1CILi1EEESD_SD_EEEEENSB_IJNSC_ILi128EEENSB_IJSG_EEENSB_IJNSC_ILi32EEEEEEEEENS_12float_e4m3_tESL_NSA_8TiledMMAINSA_8MMA_AtomIJNSA_10MMA_TraitsINSA_19SM100_MMA_F8F6F4_SSEJSL_SL_fSG_SG_NSA_17integral_constantINSA_4UMMA5MajorELSS_1EEEST_NSQ_INSR_7ScaleInELSU_0EEESV_EEEEEENSA_6LayoutISE_NSB_IJNSC_ILi0EEESZ_SZ_EEEEENSB_IJNSA_10UnderscoreES12_S12_EEEEENS7_6detail27Sm100ImplicitGemmTileTraitsINSA_13SM90_TMA_LOADENSA_14ComposedLayoutINSA_7SwizzleILi3ELi4ELi3EEENSA_18smem_ptr_flag_bitsILi8EEENSY_INSB_IJSG_NSC_ILi8EEEEEENSB_IJSD_SG_EEEEEEEvEENS16_INSA_20SM90_TMA_LOAD_IM2COLES1H_vEEEENS_8epilogue10collective18CollectiveEpilogueINS1M_23Sm100TmaWarpSpecializedILi2ELi2ELi64ELb0ELb0EEEJSK_NSB_IJNSY_ISG_SD_EENSY_INSC_ILi64EEESD_EEEEESL_NSB_IJlNSB_IJSD_lllEEESZ_EEESL_S1W_NS1M_6fusion15FusionCallbacksIS1Q_NS1X_17LinearCombinationISL_fSL_fLNS_15FloatRoundStyleE2EEESK_S1U_JEEENSA_5SM1004TMEM4LOAD26SM100_TMEM_LOAD_32dp32b64xES17_NS18_INS19_ILi2ELi4ELi3EEES1C_NSY_INSB_IJS1D_S1S_EEENSB_IJS1S_SD_EEEEEEENSA_39AutoVectorizingCopyWithAssumedAlignmentILi128EEENSA_14SM90_TMA_STOREES2B_S2D_S2D_EEEvvEEEEvNT_6ParamsE --------------------------
	.section	.nv.constant0._ZN7cutlass13device_kernelINS_4conv6kernel13ConvUniversalINS1_16ConvProblemShapeILNS1_8OperatorE2ELi3EEENS1_10collective14CollectiveConvINS1_47MainloopSm100TmaUmmaWarpSpecializedImplicitGemmILS5_2ELi24ELi3ELi1ELi2EN4cute5tupleIJNSA_1CILi1EEESD_SD_EEEEENSB_IJNSC_ILi128EEENSB_IJSG_EEENSB_IJNSC_ILi32EEEEEEEEENS_12float_e4m3_tESL_NSA_8TiledMMAINSA_8MMA_AtomIJNSA_10MMA_TraitsINSA_19SM100_MMA_F8F6F4_SSEJSL_SL_fSG_SG_NSA_17integral_constantINSA_4UMMA5MajorELSS_1EEEST_NSQ_INSR_7ScaleInELSU_0EEESV_EEEEEENSA_6LayoutISE_NSB_IJNSC_ILi0EEESZ_SZ_EEEEENSB_IJNSA_10UnderscoreES12_S12_EEEEENS7_6detail27Sm100ImplicitGemmTileTraitsINSA_13SM90_TMA_LOADENSA_14ComposedLayoutINSA_7SwizzleILi3ELi4ELi3EEENSA_18smem_ptr_flag_bitsILi8EEENSY_INSB_IJSG_NSC_ILi8EEEEEENSB_IJSD_SG_EEEEEEEvEENS16_INSA_20SM90_TMA_LOAD_IM2COLES1H_vEEEENS_8epilogue10collective18CollectiveEpilogueINS1M_23Sm100TmaWarpSpecializedILi2ELi2ELi64ELb0ELb0EEEJSK_NSB_IJNSY_ISG_SD_EENSY_INSC_ILi64EEESD_EEEEESL_NSB_IJlNSB_IJSD_lllEEESZ_EEESL_S1W_NS1M_6fusion15FusionCallbacksIS1Q_NS1X_17LinearCombinationISL_fSL_fLNS_15FloatRoundStyleE2EEESK_S1U_JEEENSA_5SM1004TMEM4LOAD26SM100_TMEM_LOAD_32dp32b64xES17_NS18_INS19_ILi2ELi4ELi3EEES1C_NSY_INSB_IJS1D_S1S_EEENSB_IJS1S_SD_EEEEEEENSA_39AutoVectorizingCopyWithAssumedAlignmentILi128EEENSA_14SM90_TMA_STOREES2B_S2D_S2D_EEEvvEEEEvNT_6ParamsE,"a",@progbits
	.sectionflags	@""
	.align	4
.nv.constant0._ZN7cutlass13device_kernelINS_4conv6kernel13ConvUniversalINS1_16ConvProblemShapeILNS1_8OperatorE2ELi3EEENS1_10collective14CollectiveConvINS1_47MainloopSm100TmaUmmaWarpSpecializedImplicitGemmILS5_2ELi24ELi3ELi1ELi2EN4cute5tupleIJNSA_1CILi1EEESD_SD_EEEEENSB_IJNSC_ILi128EEENSB_IJSG_EEENSB_IJNSC_ILi32EEEEEEEEENS_12float_e4m3_tESL_NSA_8TiledMMAINSA_8MMA_AtomIJNSA_10MMA_TraitsINSA_19SM100_MMA_F8F6F4_SSEJSL_SL_fSG_SG_NSA_17integral_constantINSA_4UMMA5MajorELSS_1EEEST_NSQ_INSR_7ScaleInELSU_0EEESV_EEEEEENSA_6LayoutISE_NSB_IJNSC_ILi0EEESZ_SZ_EEEEENSB_IJNSA_10UnderscoreES12_S12_EEEEENS7_6detail27Sm100ImplicitGemmTileTraitsINSA_13SM90_TMA_LOADENSA_14ComposedLayoutINSA_7SwizzleILi3ELi4ELi3EEENSA_18smem_ptr_flag_bitsILi8EEENSY_INSB_IJSG_NSC_ILi8EEEEEENSB_IJSD_SG_EEEEEEEvEENS16_INSA_20SM90_TMA_LOAD_IM2COLES1H_vEEEENS_8epilogue10collective18CollectiveEpilogueINS1M_23Sm100TmaWarpSpecializedILi2ELi2ELi64ELb0ELb0EEEJSK_NSB_IJNSY_ISG_SD_EENSY_INSC_ILi64EEESD_EEEEESL_NSB_IJlNSB_IJSD_lllEEESZ_EEESL_S1W_NS1M_6fusion15FusionCallbacksIS1Q_NS1X_17LinearCombinationISL_fSL_fLNS_15FloatRoundStyleE2EEESK_S1U_JEEENSA_5SM1004TMEM4LOAD26SM100_TMEM_LOAD_32dp32b64xES17_NS18_INS19_ILi2ELi4ELi3EEES1C_NSY_INSB_IJS1D_S1S_EEENSB_IJS1S_SD_EEEEEEENSA_39AutoVectorizingCopyWithAssumedAlignmentILi128EEENSA_14SM90_TMA_STOREES2B_S2D_S2D_EEEvvEEEEvNT_6ParamsE:
	.zero		3200


//--------------------- SYMBOLS --------------------------

	.type		.nv.reservedSmem.offset0,@object
	.size		.nv.reservedSmem.offset0,0x4
	.type		.nv.reservedSmem.cap,@object
	.size		.nv.reservedSmem.cap,0x4
	.type		__assertfail,@function
